//
// Generated by NVIDIA NVVM Compiler
//
// Compiler Build ID: CL-36424714
// Cuda compilation tools, release 13.0, V13.0.88
// Based on NVVM 20.0.0
//

.version 9.0
.target sm_100
.address_size 64

	// .globl	_Z14update_up_downiiPf
.extern .shared .align 16 .b8 temp_shrd[];
.extern .shared .align 16 .b8 temp_new_shrd[];

.visible .entry _Z14update_up_downiiPf(
	.param .u32 _Z14update_up_downiiPf_param_0,
	.param .u32 _Z14update_up_downiiPf_param_1,
	.param .u64 .ptr .align 1 _Z14update_up_downiiPf_param_2
)
{
	.reg .b32 	%r<13>;
	.reg .b32 	%f<3>;
	.reg .b64 	%rd<11>;

	ld.param.u32 	%r1, [_Z14update_up_downiiPf_param_0];
	ld.param.u32 	%r2, [_Z14update_up_downiiPf_param_1];
	ld.param.u64 	%rd1, [_Z14update_up_downiiPf_param_2];
	cvta.to.global.u64 	%rd2, %rd1;
	mov.u32 	%r3, %tid.x;
	mov.u32 	%r4, %ctaid.x;
	mov.u32 	%r5, %ntid.x;
	mad.lo.s32 	%r6, %r4, %r5, %r3;
	add.s32 	%r7, %r6, 1;
	mov.u32 	%r8, %nctaid.x;
	mad.lo.s32 	%r9, %r5, %r8, %r7;
	add.s32 	%r10, %r9, 2;
	mul.wide.u32 	%rd3, %r10, 4;
	add.s64 	%rd4, %rd2, %rd3;
	ld.global.f32 	%f1, [%rd4];
	mul.wide.s32 	%rd5, %r7, 4;
	add.s64 	%rd6, %rd2, %rd5;
	st.global.f32 	[%rd6], %f1;
	add.s32 	%r11, %r1, 2;
	mul.lo.s32 	%r12, %r2, %r11;
	mul.wide.s32 	%rd7, %r12, 4;
	add.s64 	%rd8, %rd6, %rd7;
	ld.global.f32 	%f2, [%rd8];
	mul.wide.s32 	%rd9, %r11, 4;
	add.s64 	%rd10, %rd8, %rd9;
	st.global.f32 	[%rd10], %f2;
	ret;

}
	// .globl	_Z17update_left_rightiiPf
.visible .entry _Z17update_left_rightiiPf(
	.param .u32 _Z17update_left_rightiiPf_param_0,
	.param .u32 _Z17update_left_rightiiPf_param_1,
	.param .u64 .ptr .align 1 _Z17update_left_rightiiPf_param_2
)
{
	.reg .b32 	%r<8>;
	.reg .b32 	%f<3>;
	.reg .b64 	%rd<7>;

	ld.param.u32 	%r1, [_Z17update_left_rightiiPf_param_0];
	ld.param.u64 	%rd1, [_Z17update_left_rightiiPf_param_2];
	cvta.to.global.u64 	%rd2, %rd1;
	mov.u32 	%r2, %tid.x;
	mov.u32 	%r3, %ctaid.x;
	mov.u32 	%r4, %ntid.x;
	mad.lo.s32 	%r5, %r3, %r4, %r2;
	add.s32 	%r6, %r1, 2;
	mad.lo.s32 	%r7, %r6, %r5, %r6;
	mul.wide.s32 	%rd3, %r7, 4;
	add.s64 	%rd4, %rd2, %rd3;
	ld.global.f32 	%f1, [%rd4+4];
	st.global.f32 	[%rd4], %f1;
	mul.wide.s32 	%rd5, %r1, 4;
	add.s64 	%rd6, %rd4, %rd5;
	ld.global.f32 	%f2, [%rd6];
	st.global.f32 	[%rd6+4], %f2;
	ret;

}
	// .globl	_Z23efficient_parallel_initPfiiffffff
.visible .entry _Z23efficient_parallel_initPfiiffffff(
	.param .u64 .ptr .align 1 _Z23efficient_parallel_initPfiiffffff_param_0,
	.param .u32 _Z23efficient_parallel_initPfiiffffff_param_1,
	.param .u32 _Z23efficient_parallel_initPfiiffffff_param_2,
	.param .f32 _Z23efficient_parallel_initPfiiffffff_param_3,
	.param .f32 _Z23efficient_parallel_initPfiiffffff_param_4,
	.param .f32 _Z23efficient_parallel_initPfiiffffff_param_5,
	.param .f32 _Z23efficient_parallel_initPfiiffffff_param_6,
	.param .f32 _Z23efficient_parallel_initPfiiffffff_param_7,
	.param .f32 _Z23efficient_parallel_initPfiiffffff_param_8
)
{
	.reg .pred 	%p<4>;
	.reg .b32 	%r<32>;
	.reg .b32 	%f<19>;
	.reg .b64 	%rd<5>;
	.reg .b64 	%fd<54>;

	ld.param.u64 	%rd1, [_Z23efficient_parallel_initPfiiffffff_param_0];
	ld.param.u32 	%r5, [_Z23efficient_parallel_initPfiiffffff_param_1];
	ld.param.u32 	%r6, [_Z23efficient_parallel_initPfiiffffff_param_2];
	ld.param.f32 	%f4, [_Z23efficient_parallel_initPfiiffffff_param_3];
	ld.param.f32 	%f5, [_Z23efficient_parallel_initPfiiffffff_param_4];
	ld.param.f32 	%f6, [_Z23efficient_parallel_initPfiiffffff_param_5];
	ld.param.f32 	%f7, [_Z23efficient_parallel_initPfiiffffff_param_6];
	ld.param.f32 	%f2, [_Z23efficient_parallel_initPfiiffffff_param_7];
	ld.param.f32 	%f3, [_Z23efficient_parallel_initPfiiffffff_param_8];
	mov.u32 	%r7, %tid.x;
	mov.u32 	%r8, %ctaid.x;
	mov.u32 	%r9, %ntid.x;
	add.s32 	%r10, %r9, -2;
	mad.lo.s32 	%r11, %r10, %r8, %r7;
	mov.u32 	%r12, %tid.y;
	mov.u32 	%r13, %ctaid.y;
	mov.u32 	%r14, %ntid.y;
	add.s32 	%r15, %r14, -2;
	mad.lo.s32 	%r16, %r15, %r13, %r12;
	add.s32 	%r17, %r5, 2;
	mad.lo.s32 	%r1, %r17, %r16, %r11;
	add.s32 	%r18, %r11, -1;
	cvt.rn.f64.s32 	%fd6, %r18;
	cvt.rn.f64.s32 	%fd7, %r5;
	mul.f64 	%fd8, %fd7, 0d3FE0000000000000;
	sub.f64 	%fd9, %fd6, %fd8;
	cvt.f64.f32 	%fd10, %f4;
	mul.f64 	%fd11, %fd9, %fd10;
	div.rn.f64 	%fd12, %fd11, %fd7;
	cvt.rn.f32.f64 	%f8, %fd12;
	add.s32 	%r19, %r16, -1;
	cvt.rn.f64.s32 	%fd13, %r19;
	cvt.rn.f64.s32 	%fd14, %r6;
	mul.f64 	%fd15, %fd14, 0d3FE0000000000000;
	sub.f64 	%fd16, %fd13, %fd15;
	cvt.f64.f32 	%fd17, %f5;
	mul.f64 	%fd18, %fd16, %fd17;
	div.rn.f64 	%fd19, %fd18, %fd14;
	cvt.rn.f32.f64 	%f9, %fd19;
	sub.f32 	%f10, %f8, %f6;
	neg.f32 	%f11, %f10;
	mul.f32 	%f12, %f10, %f11;
	cvt.f64.f32 	%fd20, %f12;
	mul.f32 	%f13, %f2, %f2;
	cvt.f64.f32 	%fd21, %f13;
	add.f64 	%fd22, %fd21, %fd21;
	div.rn.f64 	%fd23, %fd20, %fd22;
	sub.f32 	%f14, %f9, %f7;
	mul.f32 	%f15, %f14, %f14;
	cvt.f64.f32 	%fd24, %f15;
	mul.f32 	%f16, %f3, %f3;
	cvt.f64.f32 	%fd25, %f16;
	add.f64 	%fd26, %fd25, %fd25;
	div.rn.f64 	%fd27, %fd24, %fd26;
	sub.f64 	%fd1, %fd23, %fd27;
	fma.rn.f64 	%fd28, %fd1, 0d3FF71547652B82FE, 0d4338000000000000;
	{
	.reg .b32 %temp; 
	mov.b64 	{%r2, %temp}, %fd28;
	}
	mov.f64 	%fd29, 0dC338000000000000;
	add.rn.f64 	%fd30, %fd28, %fd29;
	fma.rn.f64 	%fd31, %fd30, 0dBFE62E42FEFA39EF, %fd1;
	fma.rn.f64 	%fd32, %fd30, 0dBC7ABC9E3B39803F, %fd31;
	fma.rn.f64 	%fd33, %fd32, 0d3E5ADE1569CE2BDF, 0d3E928AF3FCA213EA;
	fma.rn.f64 	%fd34, %fd33, %fd32, 0d3EC71DEE62401315;
	fma.rn.f64 	%fd35, %fd34, %fd32, 0d3EFA01997C89EB71;
	fma.rn.f64 	%fd36, %fd35, %fd32, 0d3F2A01A014761F65;
	fma.rn.f64 	%fd37, %fd36, %fd32, 0d3F56C16C1852B7AF;
	fma.rn.f64 	%fd38, %fd37, %fd32, 0d3F81111111122322;
	fma.rn.f64 	%fd39, %fd38, %fd32, 0d3FA55555555502A1;
	fma.rn.f64 	%fd40, %fd39, %fd32, 0d3FC5555555555511;
	fma.rn.f64 	%fd41, %fd40, %fd32, 0d3FE000000000000B;
	fma.rn.f64 	%fd42, %fd41, %fd32, 0d3FF0000000000000;
	fma.rn.f64 	%fd43, %fd42, %fd32, 0d3FF0000000000000;
	{
	.reg .b32 %temp; 
	mov.b64 	{%r3, %temp}, %fd43;
	}
	{
	.reg .b32 %temp; 
	mov.b64 	{%temp, %r4}, %fd43;
	}
	shl.b32 	%r20, %r2, 20;
	add.s32 	%r21, %r20, %r4;
	mov.b64 	%fd53, {%r3, %r21};
	{
	.reg .b32 %temp; 
	mov.b64 	{%temp, %r22}, %fd1;
	}
	mov.b32 	%f17, %r22;
	abs.f32 	%f1, %f17;
	setp.lt.f32 	%p1, %f1, 0f4086232B;
	@%p1 bra 	$L__BB2_3;
	setp.lt.f64 	%p2, %fd1, 0d0000000000000000;
	add.f64 	%fd44, %fd1, 0d7FF0000000000000;
	selp.f64 	%fd53, 0d0000000000000000, %fd44, %p2;
	setp.geu.f32 	%p3, %f1, 0f40874800;
	@%p3 bra 	$L__BB2_3;
	shr.u32 	%r23, %r2, 31;
	add.s32 	%r24, %r2, %r23;
	shr.s32 	%r25, %r24, 1;
	shl.b32 	%r26, %r25, 20;
	add.s32 	%r27, %r4, %r26;
	mov.b64 	%fd45, {%r3, %r27};
	sub.s32 	%r28, %r2, %r25;
	shl.b32 	%r29, %r28, 20;
	add.s32 	%r30, %r29, 1072693248;
	mov.b32 	%r31, 0;
	mov.b64 	%fd46, {%r31, %r30};
	mul.f64 	%fd53, %fd46, %fd45;
$L__BB2_3:
	cvt.f64.f32 	%fd47, %f3;
	cvt.f64.f32 	%fd48, %f2;
	mul.f64 	%fd49, %fd48, 0d401921FB54442EEA;
	mul.f64 	%fd50, %fd49, %fd47;
	rcp.rn.f64 	%fd51, %fd50;
	cvta.to.global.u64 	%rd2, %rd1;
	mul.f64 	%fd52, %fd51, %fd53;
	cvt.rn.f32.f64 	%f18, %fd52;
	mul.wide.s32 	%rd3, %r1, 4;
	add.s64 	%rd4, %rd2, %rd3;
	st.global.f32 	[%rd4], %f18;
	ret;

}
	// .globl	_Z25efficient_parallel_evolveiifffPfS_f
.visible .entry _Z25efficient_parallel_evolveiifffPfS_f(
	.param .u32 _Z25efficient_parallel_evolveiifffPfS_f_param_0,
	.param .u32 _Z25efficient_parallel_evolveiifffPfS_f_param_1,
	.param .f32 _Z25efficient_parallel_evolveiifffPfS_f_param_2,
	.param .f32 _Z25efficient_parallel_evolveiifffPfS_f_param_3,
	.param .f32 _Z25efficient_parallel_evolveiifffPfS_f_param_4,
	.param .u64 .ptr .align 1 _Z25efficient_parallel_evolveiifffPfS_f_param_5,
	.param .u64 .ptr .align 1 _Z25efficient_parallel_evolveiifffPfS_f_param_6,
	.param .f32 _Z25efficient_parallel_evolveiifffPfS_f_param_7
)
{
	.reg .pred 	%p<8>;
	.reg .b32 	%r<38>;
	.reg .b32 	%f<21>;
	.reg .b64 	%rd<9>;
	.reg .b64 	%fd<14>;

	ld.param.u32 	%r7, [_Z25efficient_parallel_evolveiifffPfS_f_param_0];
	ld.param.u32 	%r8, [_Z25efficient_parallel_evolveiifffPfS_f_param_1];
	ld.param.f32 	%f5, [_Z25efficient_parallel_evolveiifffPfS_f_param_2];
	ld.param.f32 	%f6, [_Z25efficient_parallel_evolveiifffPfS_f_param_3];
	ld.param.f32 	%f3, [_Z25efficient_parallel_evolveiifffPfS_f_param_4];
	ld.param.u64 	%rd2, [_Z25efficient_parallel_evolveiifffPfS_f_param_5];
	ld.param.u64 	%rd1, [_Z25efficient_parallel_evolveiifffPfS_f_param_6];
	ld.param.f32 	%f4, [_Z25efficient_parallel_evolveiifffPfS_f_param_7];
	cvta.to.global.u64 	%rd3, %rd2;
	mov.u32 	%r9, %tid.x;
	mov.u32 	%r10, %tid.y;
	mov.u32 	%r12, %ctaid.x;
	mov.u32 	%r13, %ntid.x;
	add.s32 	%r14, %r13, -2;
	mad.lo.s32 	%r15, %r14, %r12, %r9;
	mov.u32 	%r16, %ctaid.y;
	mov.u32 	%r17, %ntid.y;
	add.s32 	%r19, %r17, -2;
	mad.lo.s32 	%r20, %r19, %r16, %r10;
	add.s32 	%r21, %r7, 2;
	mad.lo.s32 	%r3, %r20, %r21, %r15;
	cvt.rn.f32.s32 	%f7, %r7;
	div.rn.f32 	%f1, %f5, %f7;
	cvt.rn.f32.s32 	%f8, %r8;
	div.rn.f32 	%f2, %f6, %f8;
	mul.wide.s32 	%rd4, %r3, 4;
	add.s64 	%rd5, %rd3, %rd4;
	ld.global.f32 	%f9, [%rd5];
	mul.lo.s32 	%r4, %r10, %r13;
	add.s32 	%r5, %r4, %r9;
	shl.b32 	%r22, %r5, 2;
	mov.u32 	%r23, temp_shrd;
	add.s32 	%r6, %r23, %r22;
	st.shared.f32 	[%r6], %f9;
	bar.sync 	0;
	setp.eq.s32 	%p1, %r9, 0;
	add.s32 	%r24, %r13, -1;
	setp.ge.u32 	%p2, %r9, %r24;
	setp.eq.s32 	%p3, %r10, 0;
	or.pred  	%p4, %p1, %p3;
	or.pred  	%p5, %p4, %p2;
	add.s32 	%r25, %r17, -1;
	setp.ge.u32 	%p6, %r10, %r25;
	or.pred  	%p7, %p5, %p6;
	@%p7 bra 	$L__BB3_2;
	cvta.to.global.u64 	%rd6, %rd1;
	ld.shared.f32 	%f10, [%r6];
	cvt.f64.f32 	%fd1, %f10;
	mul.f32 	%f11, %f3, %f4;
	cvt.f64.f32 	%fd2, %f11;
	add.s32 	%r26, %r4, %r13;
	shl.b32 	%r27, %r13, 2;
	add.s32 	%r28, %r6, %r27;
	ld.shared.f32 	%f12, [%r28];
	shl.b32 	%r29, %r13, 1;
	sub.s32 	%r30, %r26, %r29;
	add.s32 	%r31, %r30, %r9;
	shl.b32 	%r32, %r31, 2;
	add.s32 	%r34, %r23, %r32;
	ld.shared.f32 	%f13, [%r34];
	add.f32 	%f14, %f12, %f13;
	cvt.f64.f32 	%fd3, %f14;
	add.f64 	%fd4, %fd1, %fd1;
	sub.f64 	%fd5, %fd3, %fd4;
	mul.f32 	%f15, %f2, %f2;
	cvt.f64.f32 	%fd6, %f15;
	div.rn.f64 	%fd7, %fd5, %fd6;
	ld.shared.f32 	%f16, [%r6+4];
	ld.shared.f32 	%f17, [%r6+-4];
	add.f32 	%f18, %f16, %f17;
	cvt.f64.f32 	%fd8, %f18;
	sub.f64 	%fd9, %fd8, %fd4;
	mul.f32 	%f19, %f1, %f1;
	cvt.f64.f32 	%fd10, %f19;
	div.rn.f64 	%fd11, %fd9, %fd10;
	add.f64 	%fd12, %fd7, %fd11;
	fma.rn.f64 	%fd13, %fd12, %fd2, %fd1;
	cvt.rn.f32.f64 	%f20, %fd13;
	mov.u32 	%r36, temp_new_shrd;
	add.s32 	%r37, %r36, %r22;
	st.shared.f32 	[%r37], %f20;
	add.s64 	%rd8, %rd6, %rd4;
	st.global.f32 	[%rd8], %f20;
$L__BB3_2:
	ret;

}


// ===== COMPILED SASS (sm_100) =====

	.target	sm_100

	.elftype	@"ET_EXEC"


//--------------------- .note.nv.tkinfo           --------------------------
	.section	.note.nv.tkinfo,"",@"SHT_NOTE"
	.sectionflags	@"SHF_NOTE_NV_TKINFO"
	.tkinfo
        /*0018*/ 	.word	0x00000002
        /*0030*/ 	.string	""
        /*0030*/ 	.string	"ptxas"
        /*0030*/ 	.string	"Cuda compilation tools, release 13.0, V13.0.88"
        /*0030*/ 	.string	"Build cuda_13.0.r13.0/compiler.36424714_0"
        /*0030*/ 	.string	"-arch sm_100 -m 64 "



//--------------------- .note.nv.cuinfo           --------------------------
	.section	.note.nv.cuinfo,"",@"SHT_NOTE"
	.sectionflags	@"SHF_NOTE_NV_CUINFO"
        /*0018*/ 	.short	0x0002
        /*001a*/ 	.short	0x0064
        /*001c*/ 	.short	0x0082
	.zero		2


//--------------------- .nv.info                  --------------------------
	.section	.nv.info,"",@"SHT_CUDA_INFO"
	.align	4


	//----- nvinfo : EIATTR_REGCOUNT
	.align		4
        /*0000*/ 	.byte	0x04, 0x2f
        /*0002*/ 	.short	(.L_1 - .L_0)
	.align		4
.L_0:
        /*0004*/ 	.word	index@(_Z14update_up_downiiPf)
        /*0008*/ 	.word	0x0000000e


	//----- nvinfo : EIATTR_FRAME_SIZE
	.align		4
.L_1:
        /*000c*/ 	.byte	0x04, 0x11
        /*000e*/ 	.short	(.L_3 - .L_2)
	.align		4
.L_2:
        /*0010*/ 	.word	index@(_Z14update_up_downiiPf)
        /*0014*/ 	.word	0x00000000


	//----- nvinfo : EIATTR_REGCOUNT
	.align		4
.L_3:
        /*0018*/ 	.byte	0x04, 0x2f
        /*001a*/ 	.short	(.L_5 - .L_4)
	.align		4
.L_4:
        /*001c*/ 	.word	index@(_Z17update_left_rightiiPf)
        /*0020*/ 	.word	0x0000000c


	//----- nvinfo : EIATTR_FRAME_SIZE
	.align		4
.L_5:
        /*0024*/ 	.byte	0x04, 0x11
        /*0026*/ 	.short	(.L_7 - .L_6)
	.align		4
.L_6:
        /*0028*/ 	.word	index@(_Z17update_left_rightiiPf)
        /*002c*/ 	.word	0x00000000


	//----- nvinfo : EIATTR_REGCOUNT
	.align		4
.L_7:
        /*0030*/ 	.byte	0x04, 0x2f
        /*0032*/ 	.short	(.L_9 - .L_8)
	.align		4
.L_8:
        /*0034*/ 	.word	index@(_Z23efficient_parallel_initPfiiffffff)
        /*0038*/ 	.word	0x0000001c


	//----- nvinfo : EIATTR_FRAME_SIZE
	.align		4
.L_9:
        /*003c*/ 	.byte	0x04, 0x11
        /*003e*/ 	.short	(.L_11 - .L_10)
	.align		4
.L_10:
        /*0040*/ 	.word	index@($__internal_3_$__cuda_sm20_div_rn_f64_full)
        /*0044*/ 	.word	0x00000000


	//----- nvinfo : EIATTR_FRAME_SIZE
	.align		4
.L_11:
        /*0048*/ 	.byte	0x04, 0x11
        /*004a*/ 	.short	(.L_13 - .L_12)
	.align		4
.L_12:
        /*004c*/ 	.word	index@($__internal_2_$__cuda_sm20_dblrcp_rn_slowpath_v3)
        /*0050*/ 	.word	0x00000000


	//----- nvinfo : EIATTR_FRAME_SIZE
	.align		4
.L_13:
        /*0054*/ 	.byte	0x04, 0x11
        /*0056*/ 	.short	(.L_15 - .L_14)
	.align		4
.L_14:
        /*0058*/ 	.word	index@(_Z23efficient_parallel_initPfiiffffff)
        /*005c*/ 	.word	0x00000000


	//----- nvinfo : EIATTR_REGCOUNT
	.align		4
.L_15:
        /*0060*/ 	.byte	0x04, 0x2f
        /*0062*/ 	.short	(.L_17 - .L_16)
	.align		4
.L_16:
        /*0064*/ 	.word	index@(_Z25efficient_parallel_evolveiifffPfS_f)
        /*0068*/ 	.word	0x0000001f


	//----- nvinfo : EIATTR_FRAME_SIZE
	.align		4
.L_17:
        /*006c*/ 	.byte	0x04, 0x11
        /*006e*/ 	.short	(.L_19 - .L_18)
	.align		4
.L_18:
        /*0070*/ 	.word	index@($__internal_1_$__cuda_sm3x_div_rn_noftz_f32_slowpath)
        /*0074*/ 	.word	0x00000000


	//----- nvinfo : EIATTR_FRAME_SIZE
	.align		4
.L_19:
        /*0078*/ 	.byte	0x04, 0x11
        /*007a*/ 	.short	(.L_21 - .L_20)
	.align		4
.L_20:
        /*007c*/ 	.word	index@($__internal_0_$__cuda_sm20_div_rn_f64_full)
        /*0080*/ 	.word	0x00000000


	//----- nvinfo : EIATTR_FRAME_SIZE
	.align		4
.L_21:
        /*0084*/ 	.byte	0x04, 0x11
        /*0086*/ 	.short	(.L_23 - .L_22)
	.align		4
.L_22:
        /*0088*/ 	.word	index@(_Z25efficient_parallel_evolveiifffPfS_f)
        /*008c*/ 	.word	0x00000000


	//----- nvinfo : EIATTR_MIN_STACK_SIZE
	.align		4
.L_23:
        /*0090*/ 	.byte	0x04, 0x12
        /*0092*/ 	.short	(.L_25 - .L_24)
	.align		4
.L_24:
        /*0094*/ 	.word	index@(_Z25efficient_parallel_evolveiifffPfS_f)
        /*0098*/ 	.word	0x00000000


	//----- nvinfo : EIATTR_MIN_STACK_SIZE
	.align		4
.L_25:
        /*009c*/ 	.byte	0x04, 0x12
        /*009e*/ 	.short	(.L_27 - .L_26)
	.align		4
.L_26:
        /*00a0*/ 	.word	index@(_Z23efficient_parallel_initPfiiffffff)
        /*00a4*/ 	.word	0x00000000


	//----- nvinfo : EIATTR_MIN_STACK_SIZE
	.align		4
.L_27:
        /*00a8*/ 	.byte	0x04, 0x12
        /*00aa*/ 	.short	(.L_29 - .L_28)
	.align		4
.L_28:
        /*00ac*/ 	.word	index@(_Z17update_left_rightiiPf)
        /*00b0*/ 	.word	0x00000000


	//----- nvinfo : EIATTR_MIN_STACK_SIZE
	.align		4
.L_29:
        /*00b4*/ 	.byte	0x04, 0x12
        /*00b6*/ 	.short	(.L_31 - .L_30)
	.align		4
.L_30:
        /*00b8*/ 	.word	index@(_Z14update_up_downiiPf)
        /*00bc*/ 	.word	0x00000000
.L_31:


//--------------------- .nv.compat                --------------------------
	.section	.nv.compat,"",@"SHT_CUDA_COMPAT_INFO"
	.align	4
        /*0000*/ 	.byte	0x02, 0x09, 0x00, 0x00, 0x02, 0x02, 0x01, 0x00, 0x02, 0x05, 0x05, 0x00, 0x03, 0x07, 0x01, 0x01
        /*0010*/ 	.byte	0x02, 0x03, 0x00, 0x00, 0x02, 0x06, 0x01, 0x00, 0x04, 0x0b, 0x08, 0x00, 0x01, 0x00, 0x00, 0x00
        /*0020*/ 	.byte	0x00, 0x00, 0x00, 0x00


//--------------------- .nv.info._Z25efficient_parallel_evolveiifffPfS_f --------------------------
	.section	.nv.info._Z25efficient_parallel_evolveiifffPfS_f,"",@"SHT_CUDA_INFO"
	.sectionflags	@""
	.align	4


	//----- nvinfo : EIATTR_CUDA_API_VERSION
	.align		4
        /*0000*/ 	.byte	0x04, 0x37
        /*0002*/ 	.short	(.L_33 - .L_32)
.L_32:
        /*0004*/ 	.word	0x00000082


	//----- nvinfo : EIATTR_KPARAM_INFO
	.align		4
.L_33:
        /*0008*/ 	.byte	0x04, 0x17
        /*000a*/ 	.short	(.L_35 - .L_34)
.L_34:
        /*000c*/ 	.word	0x00000000
        /*0010*/ 	.short	0x0007
        /*0012*/ 	.short	0x0028
        /*0014*/ 	.byte	0x00, 0xf0, 0x11, 0x00


	//----- nvinfo : EIATTR_KPARAM_INFO
	.align		4
.L_35:
        /*0018*/ 	.byte	0x04, 0x17
        /*001a*/ 	.short	(.L_37 - .L_36)
.L_36:
        /*001c*/ 	.word	0x00000000
        /*0020*/ 	.short	0x0006
        /*0022*/ 	.short	0x0020
        /*0024*/ 	.byte	0x00, 0xf5, 0x21, 0x00


	//----- nvinfo : EIATTR_KPARAM_INFO
	.align		4
.L_37:
        /*0028*/ 	.byte	0x04, 0x17
        /*002a*/ 	.short	(.L_39 - .L_38)
.L_38:
        /*002c*/ 	.word	0x00000000
        /*0030*/ 	.short	0x0005
        /*0032*/ 	.short	0x0018
        /*0034*/ 	.byte	0x00, 0xf5, 0x21, 0x00


	//----- nvinfo : EIATTR_KPARAM_INFO
	.align		4
.L_39:
        /*0038*/ 	.byte	0x04, 0x17
        /*003a*/ 	.short	(.L_41 - .L_40)
.L_40:
        /*003c*/ 	.word	0x00000000
        /*0040*/ 	.short	0x0004
        /*0042*/ 	.short	0x0010
        /*0044*/ 	.byte	0x00, 0xf0, 0x11, 0x00


	//----- nvinfo : EIATTR_KPARAM_INFO
	.align		4
.L_41:
        /*0048*/ 	.byte	0x04, 0x17
        /*004a*/ 	.short	(.L_43 - .L_42)
.L_42:
        /*004c*/ 	.word	0x00000000
        /*0050*/ 	.short	0x0003
        /*0052*/ 	.short	0x000c
        /*0054*/ 	.byte	0x00, 0xf0, 0x11, 0x00


	//----- nvinfo : EIATTR_KPARAM_INFO
	.align		4
.L_43:
        /*0058*/ 	.byte	0x04, 0x17
        /*005a*/ 	.short	(.L_45 - .L_44)
.L_44:
        /*005c*/ 	.word	0x00000000
        /*0060*/ 	.short	0x0002
        /*0062*/ 	.short	0x0008
        /*0064*/ 	.byte	0x00, 0xf0, 0x11, 0x00


	//----- nvinfo : EIATTR_KPARAM_INFO
	.align		4
.L_45:
        /*0068*/ 	.byte	0x04, 0x17
        /*006a*/ 	.short	(.L_47 - .L_46)
.L_46:
        /*006c*/ 	.word	0x00000000
        /*0070*/ 	.short	0x0001
        /*0072*/ 	.short	0x0004
        /*0074*/ 	.byte	0x00, 0xf0, 0x11, 0x00


	//----- nvinfo : EIATTR_KPARAM_INFO
	.align		4
.L_47:
        /*0078*/ 	.byte	0x04, 0x17
        /*007a*/ 	.short	(.L_49 - .L_48)
.L_48:
        /*007c*/ 	.word	0x00000000
        /*0080*/ 	.short	0x0000
        /*0082*/ 	.short	0x0000
        /*0084*/ 	.byte	0x00, 0xf0, 0x11, 0x00


	//----- nvinfo : EIATTR_SPARSE_MMA_MASK
	.align		4
.L_49:
        /*0088*/ 	.byte	0x03, 0x50
        /*008a*/ 	.short	0x0000


	//----- nvinfo : EIATTR_MAXREG_COUNT
	.align		4
        /*008c*/ 	.byte	0x03, 0x1b
        /*008e*/ 	.short	0x00ff


	//----- nvinfo : EIATTR_NUM_BARRIERS
	.align		4
        /*0090*/ 	.byte	0x02, 0x4c
        /*0092*/ 	.byte	0x01
	.zero		1


	//----- nvinfo : EIATTR_MERCURY_ISA_VERSION
	.align		4
        /*0094*/ 	.byte	0x03, 0x5f
        /*0096*/ 	.short	0x0101


	//----- nvinfo : EIATTR_VRC_CTA_INIT_COUNT
	.align		4
        /*0098*/ 	.byte	0x02, 0x4a
	.zero		1
	.zero		1


	//----- nvinfo : EIATTR_EXIT_INSTR_OFFSETS
	.align		4
        /*009c*/ 	.byte	0x04, 0x1c
        /*009e*/ 	.short	(.L_51 - .L_50)


	//   ....[0]....
.L_50:
        /*00a0*/ 	.word	0x00000400


	//   ....[1]....
        /*00a4*/ 	.word	0x00000930


	//----- nvinfo : EIATTR_CRS_STACK_SIZE
	.align		4
.L_51:
        /*00a8*/ 	.byte	0x04, 0x1e
        /*00aa*/ 	.short	(.L_53 - .L_52)
.L_52:
        /*00ac*/ 	.word	0x00000000


	//----- nvinfo : EIATTR_CBANK_PARAM_SIZE
	.align		4
.L_53:
        /*00b0*/ 	.byte	0x03, 0x19
        /*00b2*/ 	.short	0x002c


	//----- nvinfo : EIATTR_PARAM_CBANK
	.align		4
        /*00b4*/ 	.byte	0x04, 0x0a
        /*00b6*/ 	.short	(.L_55 - .L_54)
	.align		4
.L_54:
        /*00b8*/ 	.word	index@(.nv.constant0._Z25efficient_parallel_evolveiifffPfS_f)
        /*00bc*/ 	.short	0x0380
        /*00be*/ 	.short	0x002c


	//----- nvinfo : EIATTR_SW_WAR
	.align		4
.L_55:
        /*00c0*/ 	.byte	0x04, 0x36
        /*00c2*/ 	.short	(.L_57 - .L_56)
.L_56:
        /*00c4*/ 	.word	0x00000008
.L_57:


//--------------------- .nv.info._Z23efficient_parallel_initPfiiffffff --------------------------
	.section	.nv.info._Z23efficient_parallel_initPfiiffffff,"",@"SHT_CUDA_INFO"
	.sectionflags	@""
	.align	4


	//----- nvinfo : EIATTR_CUDA_API_VERSION
	.align		4
        /*0000*/ 	.byte	0x04, 0x37
        /*0002*/ 	.short	(.L_59 - .L_58)
.L_58:
        /*0004*/ 	.word	0x00000082


	//----- nvinfo : EIATTR_KPARAM_INFO
	.align		4
.L_59:
        /*0008*/ 	.byte	0x04, 0x17
        /*000a*/ 	.short	(.L_61 - .L_60)
.L_60:
        /*000c*/ 	.word	0x00000000
        /*0010*/ 	.short	0x0008
        /*0012*/ 	.short	0x0024
        /*0014*/ 	.byte	0x00, 0xf0, 0x11, 0x00


	//----- nvinfo : EIATTR_KPARAM_INFO
	.align		4
.L_61:
        /*0018*/ 	.byte	0x04, 0x17
        /*001a*/ 	.short	(.L_63 - .L_62)
.L_62:
        /*001c*/ 	.word	0x00000000
        /*0020*/ 	.short	0x0007
        /*0022*/ 	.short	0x0020
        /*0024*/ 	.byte	0x00, 0xf0, 0x11, 0x00


	//----- nvinfo : EIATTR_KPARAM_INFO
	.align		4
.L_63:
        /*0028*/ 	.byte	0x04, 0x17
        /*002a*/ 	.short	(.L_65 - .L_64)
.L_64:
        /*002c*/ 	.word	0x00000000
        /*0030*/ 	.short	0x0006
        /*0032*/ 	.short	0x001c
        /*0034*/ 	.byte	0x00, 0xf0, 0x11, 0x00


	//----- nvinfo : EIATTR_KPARAM_INFO
	.align		4
.L_65:
        /*0038*/ 	.byte	0x04, 0x17
        /*003a*/ 	.short	(.L_67 - .L_66)
.L_66:
        /*003c*/ 	.word	0x00000000
        /*0040*/ 	.short	0x0005
        /*0042*/ 	.short	0x0018
        /*0044*/ 	.byte	0x00, 0xf0, 0x11, 0x00


	//----- nvinfo : EIATTR_KPARAM_INFO
	.align		4
.L_67:
        /*0048*/ 	.byte	0x04, 0x17
        /*004a*/ 	.short	(.L_69 - .L_68)
.L_68:
        /*004c*/ 	.word	0x00000000
        /*0050*/ 	.short	0x0004
        /*0052*/ 	.short	0x0014
        /*0054*/ 	.byte	0x00, 0xf0, 0x11, 0x00


	//----- nvinfo : EIATTR_KPARAM_INFO
	.align		4
.L_69:
        /*0058*/ 	.byte	0x04, 0x17
        /*005a*/ 	.short	(.L_71 - .L_70)
.L_70:
        /*005c*/ 	.word	0x00000000
        /*0060*/ 	.short	0x0003
        /*0062*/ 	.short	0x0010
        /*0064*/ 	.byte	0x00, 0xf0, 0x11, 0x00


	//----- nvinfo : EIATTR_KPARAM_INFO
	.align		4
.L_71:
        /*0068*/ 	.byte	0x04, 0x17
        /*006a*/ 	.short	(.L_73 - .L_72)
.L_72:
        /*006c*/ 	.word	0x00000000
        /*0070*/ 	.short	0x0002
        /*0072*/ 	.short	0x000c
        /*0074*/ 	.byte	0x00, 0xf0, 0x11, 0x00


	//----- nvinfo : EIATTR_KPARAM_INFO
	.align		4
.L_73:
        /*0078*/ 	.byte	0x04, 0x17
        /*007a*/ 	.short	(.L_75 - .L_74)
.L_74:
        /*007c*/ 	.word	0x00000000
        /*0080*/ 	.short	0x0001
        /*0082*/ 	.short	0x0008
        /*0084*/ 	.byte	0x00, 0xf0, 0x11, 0x00


	//----- nvinfo : EIATTR_KPARAM_INFO
	.align		4
.L_75:
        /*0088*/ 	.byte	0x04, 0x17
        /*008a*/ 	.short	(.L_77 - .L_76)
.L_76:
        /*008c*/ 	.word	0x00000000
        /*0090*/ 	.short	0x0000
        /*0092*/ 	.short	0x0000
        /*0094*/ 	.byte	0x00, 0xf5, 0x21, 0x00


	//----- nvinfo : EIATTR_SPARSE_MMA_MASK
	.align		4
.L_77:
        /*0098*/ 	.byte	0x03, 0x50
        /*009a*/ 	.short	0x0000


	//----- nvinfo : EIATTR_MAXREG_COUNT
	.align		4
        /*009c*/ 	.byte	0x03, 0x1b
        /*009e*/ 	.short	0x00ff


	//----- nvinfo : EIATTR_MERCURY_ISA_VERSION
	.align		4
        /*00a0*/ 	.byte	0x03, 0x5f
        /*00a2*/ 	.short	0x0101


	//----- nvinfo : EIATTR_VRC_CTA_INIT_COUNT
	.align		4
        /*00a4*/ 	.byte	0x02, 0x4a
	.zero		1
	.zero		1


	//----- nvinfo : EIATTR_EXIT_INSTR_OFFSETS
	.align		4
        /*00a8*/ 	.byte	0x04, 0x1c
        /*00aa*/ 	.short	(.L_79 - .L_78)


	//   ....[0]....
.L_78:
        /*00ac*/ 	.word	0x00000dc0


	//----- nvinfo : EIATTR_CRS_STACK_SIZE
	.align		4
.L_79:
        /*00b0*/ 	.byte	0x04, 0x1e
        /*00b2*/ 	.short	(.L_81 - .L_80)
.L_80:
        /*00b4*/ 	.word	0x00000000


	//----- nvinfo : EIATTR_CBANK_PARAM_SIZE
	.align		4
.L_81:
        /*00b8*/ 	.byte	0x03, 0x19
        /*00ba*/ 	.short	0x0028


	//----- nvinfo : EIATTR_PARAM_CBANK
	.align		4
        /*00bc*/ 	.byte	0x04, 0x0a
        /*00be*/ 	.short	(.L_83 - .L_82)
	.align		4
.L_82:
        /*00c0*/ 	.word	index@(.nv.constant0._Z23efficient_parallel_initPfiiffffff)
        /*00c4*/ 	.short	0x0380
        /*00c6*/ 	.short	0x0028


	//----- nvinfo : EIATTR_SW_WAR
	.align		4
.L_83:
        /*00c8*/ 	.byte	0x04, 0x36
        /*00ca*/ 	.short	(.L_85 - .L_84)
.L_84:
        /*00cc*/ 	.word	0x00000008
.L_85:


//--------------------- .nv.info._Z17update_left_rightiiPf --------------------------
	.section	.nv.info._Z17update_left_rightiiPf,"",@"SHT_CUDA_INFO"
	.sectionflags	@""
	.align	4


	//----- nvinfo : EIATTR_CUDA_API_VERSION
	.align		4
        /*0000*/ 	.byte	0x04, 0x37
        /*0002*/ 	.short	(.L_87 - .L_86)
.L_86:
        /*0004*/ 	.word	0x00000082


	//----- nvinfo : EIATTR_KPARAM_INFO
	.align		4
.L_87:
        /*0008*/ 	.byte	0x04, 0x17
        /*000a*/ 	.short	(.L_89 - .L_88)
.L_88:
        /*000c*/ 	.word	0x00000000
        /*0010*/ 	.short	0x0002
        /*0012*/ 	.short	0x0008
        /*0014*/ 	.byte	0x00, 0xf5, 0x21, 0x00


	//----- nvinfo : EIATTR_KPARAM_INFO
	.align		4
.L_89:
        /*0018*/ 	.byte	0x04, 0x17
        /*001a*/ 	.short	(.L_91 - .L_90)
.L_90:
        /*001c*/ 	.word	0x00000000
        /*0020*/ 	.short	0x0001
        /*0022*/ 	.short	0x0004
        /*0024*/ 	.byte	0x00, 0xf0, 0x11, 0x00


	//----- nvinfo : EIATTR_KPARAM_INFO
	.align		4
.L_91:
        /*0028*/ 	.byte	0x04, 0x17
        /*002a*/ 	.short	(.L_93 - .L_92)
.L_92:
        /*002c*/ 	.word	0x00000000
        /*0030*/ 	.short	0x0000
        /*0032*/ 	.short	0x0000
        /*0034*/ 	.byte	0x00, 0xf0, 0x11, 0x00


	//----- nvinfo : EIATTR_SPARSE_MMA_MASK
	.align		4
.L_93:
        /*0038*/ 	.byte	0x03, 0x50
        /*003a*/ 	.short	0x0000


	//----- nvinfo : EIATTR_MAXREG_COUNT
	.align		4
        /*003c*/ 	.byte	0x03, 0x1b
        /*003e*/ 	.short	0x00ff


	//----- nvinfo : EIATTR_MERCURY_ISA_VERSION
	.align		4
        /*0040*/ 	.byte	0x03, 0x5f
        /*0042*/ 	.short	0x0101


	//----- nvinfo : EIATTR_VRC_CTA_INIT_COUNT
	.align		4
        /*0044*/ 	.byte	0x02, 0x4a
	.zero		1
	.zero		1


	//----- nvinfo : EIATTR_EXIT_INSTR_OFFSETS
	.align		4
        /*0048*/ 	.byte	0x04, 0x1c
        /*004a*/ 	.short	(.L_95 - .L_94)


	//   ....[0]....
.L_94:
        /*004c*/ 	.word	0x00000100


	//----- nvinfo : EIATTR_CBANK_PARAM_SIZE
	.align		4
.L_95:
        /*0050*/ 	.byte	0x03, 0x19
        /*0052*/ 	.short	0x0010


	//----- nvinfo : EIATTR_PARAM_CBANK
	.align		4
        /*0054*/ 	.byte	0x04, 0x0a
        /*0056*/ 	.short	(.L_97 - .L_96)
	.align		4
.L_96:
        /*0058*/ 	.word	index@(.nv.constant0._Z17update_left_rightiiPf)
        /*005c*/ 	.short	0x0380
        /*005e*/ 	.short	0x0010


	//----- nvinfo : EIATTR_SW_WAR
	.align		4
.L_97:
        /*0060*/ 	.byte	0x04, 0x36
        /*0062*/ 	.short	(.L_99 - .L_98)
.L_98:
        /*0064*/ 	.word	0x00000008
.L_99:


//--------------------- .nv.info._Z14update_up_downiiPf --------------------------
	.section	.nv.info._Z14update_up_downiiPf,"",@"SHT_CUDA_INFO"
	.sectionflags	@""
	.align	4


	//----- nvinfo : EIATTR_CUDA_API_VERSION
	.align		4
        /*0000*/ 	.byte	0x04, 0x37
        /*0002*/ 	.short	(.L_101 - .L_100)
.L_100:
        /*0004*/ 	.word	0x00000082


	//----- nvinfo : EIATTR_KPARAM_INFO
	.align		4
.L_101:
        /*0008*/ 	.byte	0x04, 0x17
        /*000a*/ 	.short	(.L_103 - .L_102)
.L_102:
        /*000c*/ 	.word	0x00000000
        /*0010*/ 	.short	0x0002
        /*0012*/ 	.short	0x0008
        /*0014*/ 	.byte	0x00, 0xf5, 0x21, 0x00


	//----- nvinfo : EIATTR_KPARAM_INFO
	.align		4
.L_103:
        /*0018*/ 	.byte	0x04, 0x17
        /*001a*/ 	.short	(.L_105 - .L_104)
.L_104:
        /*001c*/ 	.word	0x00000000
        /*0020*/ 	.short	0x0001
        /*0022*/ 	.short	0x0004
        /*0024*/ 	.byte	0x00, 0xf0, 0x11, 0x00


	//----- nvinfo : EIATTR_KPARAM_INFO
	.align		4
.L_105:
        /*0028*/ 	.byte	0x04, 0x17
        /*002a*/ 	.short	(.L_107 - .L_106)
.L_106:
        /*002c*/ 	.word	0x00000000
        /*0030*/ 	.short	0x0000
        /*0032*/ 	.short	0x0000
        /*0034*/ 	.byte	0x00, 0xf0, 0x11, 0x00


	//----- nvinfo : EIATTR_SPARSE_MMA_MASK
	.align		4
.L_107:
        /*0038*/ 	.byte	0x03, 0x50
        /*003a*/ 	.short	0x0000


	//----- nvinfo : EIATTR_MAXREG_COUNT
	.align		4
        /*003c*/ 	.byte	0x03, 0x1b
        /*003e*/ 	.short	0x00ff


	//----- nvinfo : EIATTR_MERCURY_ISA_VERSION
	.align		4
        /*0040*/ 	.byte	0x03, 0x5f
        /*0042*/ 	.short	0x0101


	//----- nvinfo : EIATTR_VRC_CTA_INIT_COUNT
	.align		4
        /*0044*/ 	.byte	0x02, 0x4a
	.zero		1
	.zero		1


	//----- nvinfo : EIATTR_EXIT_INSTR_OFFSETS
	.align		4
        /*0048*/ 	.byte	0x04, 0x1c
        /*004a*/ 	.short	(.L_109 - .L_108)


	//   ....[0]....
.L_108:
        /*004c*/ 	.word	0x00000160


	//----- nvinfo : EIATTR_CBANK_PARAM_SIZE
	.align		4
.L_109:
        /*0050*/ 	.byte	0x03, 0x19
        /*0052*/ 	.short	0x0010


	//----- nvinfo : EIATTR_PARAM_CBANK
	.align		4
        /*0054*/ 	.byte	0x04, 0x0a
        /*0056*/ 	.short	(.L_111 - .L_110)
	.align		4
.L_110:
        /*0058*/ 	.word	index@(.nv.constant0._Z14update_up_downiiPf)
        /*005c*/ 	.short	0x0380
        /*005e*/ 	.short	0x0010


	//----- nvinfo : EIATTR_SW_WAR
	.align		4
.L_111:
        /*0060*/ 	.byte	0x04, 0x36
        /*0062*/ 	.short	(.L_113 - .L_112)
.L_112:
        /*0064*/ 	.word	0x00000008
.L_113:


//--------------------- .nv.callgraph             --------------------------
	.section	.nv.callgraph,"",@"SHT_CUDA_CALLGRAPH"
	.align	4
	.sectionentsize	8
	.align		4
        /*0000*/ 	.word	0x00000000
	.align		4
        /*0004*/ 	.word	0xffffffff
	.align		4
        /*0008*/ 	.word	0x00000000
	.align		4
        /*000c*/ 	.word	0xfffffffe
	.align		4
        /*0010*/ 	.word	0x00000000
	.align		4
        /*0014*/ 	.word	0xfffffffd
	.align		4
        /*0018*/ 	.word	0x00000000
	.align		4
        /*001c*/ 	.word	0xfffffffc


//--------------------- .text._Z25efficient_parallel_evolveiifffPfS_f --------------------------
	.section	.text._Z25efficient_parallel_evolveiifffPfS_f,"ax",@progbits
	.align	128
        .global         _Z25efficient_parallel_evolveiifffPfS_f
        .type           _Z25efficient_parallel_evolveiifffPfS_f,@function
        .size           _Z25efficient_parallel_evolveiifffPfS_f,(.L_x_43 - _Z25efficient_parallel_evolveiifffPfS_f)
        .other          _Z25efficient_parallel_evolveiifffPfS_f,@"STO_CUDA_ENTRY STV_DEFAULT"
_Z25efficient_parallel_evolveiifffPfS_f:
.text._Z25efficient_parallel_evolveiifffPfS_f:
[----:B------:R-:W-:Y:S01]  /*0000*/  LDC R1, c[0x0][0x37c] ;  /* 0x0000df00ff017b82 */ /* 0x000fe20000000800 */
[----:B------:R-:W0:Y:S01]  /*0010*/  LDCU UR4, c[0x0][0x380] ;  /* 0x00007000ff0477ac */ /* 0x000e220008000800 */
[----:B------:R-:W1:Y:S06]  /*0020*/  S2R R2, SR_TID.X ;  /* 0x0000000000027919 */ /* 0x000e6c0000002100 */
[----:B------:R-:W2:Y:S01]  /*0030*/  LDC R5, c[0x0][0x360] ;  /* 0x0000d800ff057b82 */ /* 0x000ea20000000800 */
[----:B------:R-:W3:Y:S01]  /*0040*/  LDCU UR7, c[0x0][0x388] ;  /* 0x00007100ff0777ac */ /* 0x000ee20008000800 */
[----:B------:R-:W4:Y:S06]  /*0050*/  S2R R6, SR_TID.Y ;  /* 0x0000000000067919 */ /* 0x000f2c0000002200 */
[----:B------:R-:W5:Y:S01]  /*0060*/  LDC R7, c[0x0][0x364] ;  /* 0x0000d900ff077b82 */ /* 0x000f620000000800 */
[----:B0-----:R-:W-:-:S07]  /*0070*/  I2FP.F32.S32 R8, UR4 ;  /* 0x0000000400087c45 */ /* 0x001fce0008201400 */
[----:B------:R-:W1:Y:S01]  /*0080*/  S2UR UR5, SR_CTAID.X ;  /* 0x00000000000579c3 */ /* 0x000e620000002500 */
[----:B------:R-:W-:Y:S01]  /*0090*/  UIADD3 UR4, UPT, UPT, UR4, 0x2, URZ ;  /* 0x0000000204047890 */ /* 0x000fe2000fffe0ff */
[----:B------:R-:W0:Y:S01]  /*00a0*/  MUFU.RCP R27, R8 ;  /* 0x00000008001b7308 */ /* 0x000e220000001000 */
[----:B---3--:R-:W-:Y:S02]  /*00b0*/  IMAD.U32 R11, RZ, RZ, UR7 ;  /* 0x00000007ff0b7e24 */ /* 0x008fe4000f8e00ff */
[----:B--2---:R-:W-:-:S03]  /*00c0*/  VIADD R3, R5, 0xfffffffe ;  /* 0xfffffffe05037836 */ /* 0x004fc60000000000 */
[----:B------:R-:W4:Y:S02]  /*00d0*/  S2UR UR6, SR_CTAID.Y ;  /* 0x00000000000679c3 */ /* 0x000f240000002600 */
[----:B------:R-:W2:Y:S01]  /*00e0*/  FCHK P0, R11, R8 ;  /* 0x000000080b007302 */ /* 0x000ea20000000000 */
[----:B-----5:R-:W-:Y:S02]  /*00f0*/  VIADD R9, R7, 0xfffffffe ;  /* 0xfffffffe07097836 */ /* 0x020fe40000000000 */
[----:B0-----:R-:W-:-:S04]  /*0100*/  FFMA R0, -R8, R27, 1 ;  /* 0x3f80000008007423 */ /* 0x001fc8000000011b */
[----:B------:R-:W-:Y:S01]  /*0110*/  FFMA R27, R27, R0, R27 ;  /* 0x000000001b1b7223 */ /* 0x000fe2000000001b */
[----:B-1----:R-:W-:-:S03]  /*0120*/  IMAD R3, R3, UR5, R2 ;  /* 0x0000000503037c24 */ /* 0x002fc6000f8e0202 */
[----:B------:R-:W-:Y:S01]  /*0130*/  FFMA R0, R27, UR7, RZ ;  /* 0x000000071b007c23 */ /* 0x000fe200080000ff */
[----:B----4-:R-:W-:-:S03]  /*0140*/  IMAD R4, R9, UR6, R6 ;  /* 0x0000000609047c24 */ /* 0x010fc6000f8e0206 */
[----:B------:R-:W-:Y:S01]  /*0150*/  FFMA R9, -R8, R0, UR7 ;  /* 0x0000000708097e23 */ /* 0x000fe20008000100 */
[----:B------:R-:W-:-:S03]  /*0160*/  IMAD R4, R4, UR4, R3 ;  /* 0x0000000404047c24 */ /* 0x000fc6000f8e0203 */
[----:B------:R-:W-:Y:S01]  /*0170*/  FFMA R27, R27, R9, R0 ;  /* 0x000000091b1b7223 */ /* 0x000fe20000000000 */
[----:B--2---:R-:W-:Y:S06]  /*0180*/  @!P0 BRA `(.L_x_0) ;  /* 0x0000000000148947 */ /* 0x004fec0003800000 */
[----:B------:R-:W0:Y:S01]  /*0190*/  LDC R0, c[0x0][0x388] ;  /* 0x0000e200ff007b82 */ /* 0x000e220000000800 */
[----:B------:R-:W-:Y:S01]  /*01a0*/  IMAD.MOV.U32 R3, RZ, RZ, R8 ;  /* 0x000000ffff037224 */ /* 0x000fe200078e0008 */
[----:B------:R-:W-:-:S07]  /*01b0*/  MOV R8, 0x1d0 ;  /* 0x000001d000087802 */ /* 0x000fce0000000f00 */
[----:B0-----:R-:W-:Y:S05]  /*01c0*/  CALL.REL.NOINC `($__internal_1_$__cuda_sm3x_div_rn_noftz_f32_slowpath) ;  /* 0x0000000c00487944 */ /* 0x001fea0003c00000 */
[----:B------:R-:W-:-:S07]  /*01d0*/  IMAD.MOV.U32 R27, RZ, RZ, R0 ;  /* 0x000000ffff1b7224 */ /* 0x000fce00078e0000 */
.L_x_0:
[----:B------:R-:W0:Y:S01]  /*01e0*/  LDCU UR4, c[0x0][0x384] ;  /* 0x00007080ff0477ac */ /* 0x000e220008000800 */
[----:B------:R-:W1:Y:S01]  /*01f0*/  LDCU.64 UR6, c[0x0][0x358] ;  /* 0x00006b00ff0677ac */ /* 0x000e620008000a00 */
[----:B0-----:R-:W-:Y:S01]  /*0200*/  I2FP.F32.S32 R3, UR4 ;  /* 0x0000000400037c45 */ /* 0x001fe20008201400 */
[----:B------:R-:W0:Y:S03]  /*0210*/  LDCU UR4, c[0x0][0x38c] ;  /* 0x00007180ff0477ac */ /* 0x000e260008000800 */
[----:B------:R-:W2:Y:S01]  /*0220*/  MUFU.RCP R0, R3 ;  /* 0x0000000300007308 */ /* 0x000ea20000001000 */
[----:B0-----:R-:W-:Y:S02]  /*0230*/  IMAD.U32 R12, RZ, RZ, UR4 ;  /* 0x00000004ff0c7e24 */ /* 0x001fe4000f8e00ff */
[----:B--2---:R-:W-:-:S05]  /*0240*/  FFMA R9, -R3, R0, 1 ;  /* 0x3f80000003097423 */ /* 0x004fca0000000100 */
[----:B------:R-:W0:Y:S01]  /*0250*/  FCHK P0, R12, R3 ;  /* 0x000000030c007302 */ /* 0x000e220000000000 */
[----:B------:R-:W-:-:S04]  /*0260*/  FFMA R0, R0, R9, R0 ;  /* 0x0000000900007223 */ /* 0x000fc80000000000 */
[----:B------:R-:W-:-:S04]  /*0270*/  FFMA R8, R0, UR4, RZ ;  /* 0x0000000400087c23 */ /* 0x000fc800080000ff */
[----:B------:R-:W-:-:S04]  /*0280*/  FFMA R9, -R3, R8, UR4 ;  /* 0x0000000403097e23 */ /* 0x000fc80008000108 */
[----:B------:R-:W-:Y:S01]  /*0290*/  FFMA R10, R0, R9, R8 ;  /* 0x00000009000a7223 */ /* 0x000fe20000000008 */
[----:B01----:R-:W-:Y:S06]  /*02a0*/  @!P0 BRA `(.L_x_1) ;  /* 0x0000000000108947 */ /* 0x003fec0003800000 */
[----:B------:R-:W0:Y:S01]  /*02b0*/  LDC R0, c[0x0][0x38c] ;  /* 0x0000e300ff007b82 */ /* 0x000e220000000800 */
[----:B------:R-:W-:-:S07]  /*02c0*/  MOV R8, 0x2e0 ;  /* 0x000002e000087802 */ /* 0x000fce0000000f00 */
[----:B0-----:R-:W-:Y:S05]  /*02d0*/  CALL.REL.NOINC `($__internal_1_$__cuda_sm3x_div_rn_noftz_f32_slowpath) ;  /* 0x0000000c00047944 */ /* 0x001fea0003c00000 */
[----:B------:R-:W-:-:S07]  /*02e0*/  IMAD.MOV.U32 R10, RZ, RZ, R0 ;  /* 0x000000ffff0a7224 */ /* 0x000fce00078e0000 */
.L_x_1:
[----:B------:R-:W0:Y:S02]  /*02f0*/  LDC.64 R8, c[0x0][0x398] ;  /* 0x0000e600ff087b82 */ /* 0x000e240000000a00 */
[----:B0-----:R-:W-:-:S06]  /*0300*/  IMAD.WIDE R8, R4, 0x4, R8 ;  /* 0x0000000404087825 */ /* 0x001fcc00078e0208 */
[----:B------:R-:W2:Y:S01]  /*0310*/  LDG.E R9, desc[UR6][R8.64] ;  /* 0x0000000608097981 */ /* 0x000ea2000c1e1900 */
[----:B------:R-:W0:Y:S01]  /*0320*/  S2UR UR5, SR_CgaCtaId ;  /* 0x00000000000579c3 */ /* 0x000e220000008800 */
[C---:B------:R-:W-:Y:S01]  /*0330*/  IMAD R3, R6.reuse, R5, RZ ;  /* 0x0000000506037224 */ /* 0x040fe200078e02ff */
[----:B------:R-:W-:Y:S01]  /*0340*/  UMOV UR4, 0x400 ;  /* 0x0000040000047882 */ /* 0x000fe20000000000 */
[----:B------:R-:W-:Y:S01]  /*0350*/  ISETP.NE.AND P0, PT, R6, RZ, PT ;  /* 0x000000ff0600720c */ /* 0x000fe20003f05270 */
[----:B------:R-:W-:Y:S02]  /*0360*/  VIADD R11, R5, 0xffffffff ;  /* 0xffffffff050b7836 */ /* 0x000fe40000000000 */
[----:B------:R-:W-:Y:S01]  /*0370*/  IMAD.IADD R0, R3, 0x1, R2 ;  /* 0x0000000103007824 */ /* 0x000fe200078e0202 */
[----:B------:R-:W-:Y:S01]  /*0380*/  ISETP.EQ.OR P0, PT, R2, RZ, !P0 ;  /* 0x000000ff0200720c */ /* 0x000fe20004702670 */
[----:B------:R-:W-:-:S03]  /*0390*/  VIADD R7, R7, 0xffffffff ;  /* 0xffffffff07077836 */ /* 0x000fc60000000000 */
[----:B------:R-:W-:-:S04]  /*03a0*/  ISETP.GE.U32.OR P0, PT, R2, R11, P0 ;  /* 0x0000000b0200720c */ /* 0x000fc80000706470 */
[----:B------:R-:W-:Y:S01]  /*03b0*/  ISETP.GE.U32.OR P0, PT, R6, R7, P0 ;  /* 0x000000070600720c */ /* 0x000fe20000706470 */
[----:B0-----:R-:W-:-:S06]  /*03c0*/  ULEA UR4, UR5, UR4, 0x18 ;  /* 0x0000000405047291 */ /* 0x001fcc000f8ec0ff */
[----:B------:R-:W-:-:S05]  /*03d0*/  LEA R28, R0, UR4, 0x2 ;  /* 0x00000004001c7c11 */ /* 0x000fca000f8e10ff */
[----:B--2---:R0:W-:Y:S01]  /*03e0*/  STS [R28], R9 ;  /* 0x000000091c007388 */ /* 0x0041e20000000800 */
[----:B------:R-:W-:Y:S06]  /*03f0*/  BAR.SYNC.DEFER_BLOCKING 0x0 ;  /* 0x0000000000007b1d */ /* 0x000fec0000010000 */
[----:B------:R-:W-:Y:S05]  /*0400*/  @P0 EXIT ;  /* 0x000000000000094d */ /* 0x000fea0003800000 */
[----:B------:R-:W-:Y:S01]  /*0410*/  IMAD.IADD R6, R3, 0x1, R5 ;  /* 0x0000000103067824 */ /* 0x000fe200078e0205 */
[----:B------:R-:W-:Y:S01]  /*0420*/  BSSY.RECONVERGENT B0, `(.L_x_2) ;  /* 0x0000024000007945 */ /* 0x000fe20003800200 */
[C---:B------:R-:W-:Y:S02]  /*0430*/  IMAD R12, R5.reuse, 0x4, R28 ;  /* 0x00000004050c7824 */ /* 0x040fe400078e021c */
[----:B------:R-:W-:Y:S02]  /*0440*/  IMAD R3, R5, -0x2, R6 ;  /* 0xfffffffe05037824 */ /* 0x000fe400078e0206 */
[----:B------:R-:W-:Y:S01]  /*0450*/  FMUL R6, R10, R10 ;  /* 0x0000000a0a067220 */ /* 0x000fe20000400000 */
[----:B------:R-:W1:Y:S01]  /*0460*/  LDS R5, [R28] ;  /* 0x000000001c057984 */ /* 0x000e620000000800 */
[----:B------:R-:W-:-:S03]  /*0470*/  IMAD.IADD R3, R3, 0x1, R2 ;  /* 0x0000000103037824 */ /* 0x000fc600078e0202 */
[----:B------:R-:W-:Y:S01]  /*0480*/  LDS R12, [R12] ;  /* 0x000000000c0c7984 */ /* 0x000fe20000000800 */
[----:B------:R-:W2:Y:S01]  /*0490*/  F2F.F64.F32 R6, R6 ;  /* 0x0000000600067310 */ /* 0x000ea20000201800 */
[----:B------:R-:W-:Y:S01]  /*04a0*/  IMAD.MOV.U32 R2, RZ, RZ, 0x1 ;  /* 0x00000001ff027424 */ /* 0x000fe200078e00ff */
[----:B------:R-:W-:-:S05]  /*04b0*/  LEA R14, R3, UR4, 0x2 ;  /* 0x00000004030e7c11 */ /* 0x000fca000f8e10ff */
[----:B------:R-:W3:Y:S01]  /*04c0*/  LDS R13, [R14] ;  /* 0x000000000e0d7984 */ /* 0x000ee20000000800 */
[----:B--2---:R-:W0:Y:S02]  /*04d0*/  MUFU.RCP64H R3, R7 ;  /* 0x0000000700037308 */ /* 0x004e240000001800 */
[----:B0-----:R-:W-:-:S08]  /*04e0*/  DFMA R8, -R6, R2, 1 ;  /* 0x3ff000000608742b */ /* 0x001fd00000000102 */
[----:B------:R-:W-:Y:S02]  /*04f0*/  DFMA R10, R8, R8, R8 ;  /* 0x00000008080a722b */ /* 0x000fe40000000008 */
[----:B-1----:R-:W0:Y:S01]  /*0500*/  F2F.F64.F32 R8, R5 ;  /* 0x0000000500087310 */ /* 0x002e220000201800 */
[----:B---3--:R-:W-:-:S05]  /*0510*/  FADD R16, R12, R13 ;  /* 0x0000000d0c107221 */ /* 0x008fca0000000000 */
[----:B------:R-:W-:Y:S02]  /*0520*/  DFMA R2, R2, R10, R2 ;  /* 0x0000000a0202722b */ /* 0x000fe40000000002 */
[----:B------:R-:W1:Y:S06]  /*0530*/  F2F.F64.F32 R10, R16 ;  /* 0x00000010000a7310 */ /* 0x000e6c0000201800 */
[----:B------:R-:W-:Y:S02]  /*0540*/  DFMA R12, -R6, R2, 1 ;  /* 0x3ff00000060c742b */ /* 0x000fe40000000102 */
[----:B0-----:R-:W-:-:S06]  /*0550*/  DADD R24, R8, R8 ;  /* 0x0000000008187229 */ /* 0x001fcc0000000008 */
[----:B------:R-:W-:Y:S02]  /*0560*/  DFMA R2, R2, R12, R2 ;  /* 0x0000000c0202722b */ /* 0x000fe40000000002 */
[----:B-1----:R-:W-:-:S08]  /*0570*/  DADD R10, R10, -R24 ;  /* 0x000000000a0a7229 */ /* 0x002fd00000000818 */
[----:B------:R-:W-:Y:S02]  /*0580*/  DMUL R12, R10, R2 ;  /* 0x000000020a0c7228 */ /* 0x000fe40000000000 */
[----:B------:R-:W-:-:S06]  /*0590*/  FSETP.GEU.AND P1, PT, |R11|, 6.5827683646048100446e-37, PT ;  /* 0x036000000b00780b */ /* 0x000fcc0003f2e200 */
[----:B------:R-:W-:-:S08]  /*05a0*/  DFMA R14, -R6, R12, R10 ;  /* 0x0000000c060e722b */ /* 0x000fd0000000010a */
[----:B------:R-:W-:-:S10]  /*05b0*/  DFMA R2, R2, R14, R12 ;  /* 0x0000000e0202722b */ /* 0x000fd4000000000c */
[----:B------:R-:W-:-:S05]  /*05c0*/  FFMA R5, RZ, R7, R3 ;  /* 0x00000007ff057223 */ /* 0x000fca0000000003 */
[----:B------:R-:W-:-:S13]  /*05d0*/  FSETP.GT.AND P0, PT, |R5|, 1.469367938527859385e-39, PT ;  /* 0x001000000500780b */ /* 0x000fda0003f04200 */
[----:B------:R-:W-:Y:S05]  /*05e0*/  @P0 BRA P1, `(.L_x_3) ;  /* 0x00000000001c0947 */ /* 0x000fea0000800000 */
[----:B------:R-:W-:Y:S01]  /*05f0*/  IMAD.MOV.U32 R12, RZ, RZ, R6 ;  /* 0x000000ffff0c7224 */ /* 0x000fe200078e0006 */
[----:B------:R-:W-:Y:S01]  /*0600*/  MOV R6, 0x640 ;  /* 0x0000064000067802 */ /* 0x000fe20000000f00 */
[----:B------:R-:W-:Y:S02]  /*0610*/  IMAD.MOV.U32 R14, RZ, RZ, R10 ;  /* 0x000000ffff0e7224 */ /* 0x000fe400078e000a */
[----:B------:R-:W-:-:S07]  /*0620*/  IMAD.MOV.U32 R15, RZ, RZ, R11 ;  /* 0x000000ffff0f7224 */ /* 0x000fce00078e000b */
[----:B------:R-:W-:Y:S05]  /*0630*/  CALL.REL.NOINC `($__internal_0_$__cuda_sm20_div_rn_f64_full) ;  /* 0x0000000000c07944 */ /* 0x000fea0003c00000 */
[----:B------:R-:W-:Y:S02]  /*0640*/  IMAD.MOV.U32 R2, RZ, RZ, R18 ;  /* 0x000000ffff027224 */ /* 0x000fe400078e0012 */
[----:B------:R-:W-:-:S07]  /*0650*/  IMAD.MOV.U32 R3, RZ, RZ, R19 ;  /* 0x000000ffff037224 */ /* 0x000fce00078e0013 */
.L_x_3:
[----:B------:R-:W-:Y:S05]  /*0660*/  BSYNC.RECONVERGENT B0 ;  /* 0x0000000000007941 */ /* 0x000fea0003800200 */
.L_x_2:
[----:B------:R-:W-:Y:S01]  /*0670*/  FMUL R10, R27, R27 ;  /* 0x0000001b1b0a7220 */ /* 0x000fe20000400000 */
[----:B------:R-:W-:Y:S01]  /*0680*/  LDS R5, [R28+0x4] ;  /* 0x000004001c057984 */ /* 0x000fe20000000800 */
[----:B------:R-:W-:Y:S01]  /*0690*/  IMAD.MOV.U32 R6, RZ, RZ, 0x1 ;  /* 0x00000001ff067424 */ /* 0x000fe200078e00ff */
[----:B------:R-:W0:Y:S01]  /*06a0*/  LDCU UR4, c[0x0][0x390] ;  /* 0x00007200ff0477ac */ /* 0x000e220008000800 */
[----:B------:R-:W-:Y:S01]  /*06b0*/  BSSY.RECONVERGENT B0, `(.L_x_4) ;  /* 0x000001c000007945 */ /* 0x000fe20003800200 */
[----:B------:R-:W1:Y:S01]  /*06c0*/  LDS R14, [R28+-0x4] ;  /* 0xfffffc001c0e7984 */ /* 0x000e620000000800 */
[----:B------:R-:W2:Y:S08]  /*06d0*/  F2F.F64.F32 R10, R10 ;  /* 0x0000000a000a7310 */ /* 0x000eb00000201800 */
[----:B--2---:R-:W2:Y:S02]  /*06e0*/  MUFU.RCP64H R7, R11 ;  /* 0x0000000b00077308 */ /* 0x004ea40000001800 */
[----:B--2---:R-:W-:Y:S01]  /*06f0*/  DFMA R12, -R10, R6, 1 ;  /* 0x3ff000000a0c742b */ /* 0x004fe20000000106 */
[----:B-1----:R-:W-:-:S07]  /*0700*/  FADD R5, R5, R14 ;  /* 0x0000000e05057221 */ /* 0x002fce0000000000 */
[----:B------:R-:W-:Y:S01]  /*0710*/  DFMA R12, R12, R12, R12 ;  /* 0x0000000c0c0c722b */ /* 0x000fe2000000000c */
[----:B------:R-:W1:Y:S07]  /*0720*/  F2F.F64.F32 R14, R5 ;  /* 0x00000005000e7310 */ /* 0x000e6e0000201800 */
[----:B------:R-:W-:-:S08]  /*0730*/  DFMA R12, R6, R12, R6 ;  /* 0x0000000c060c722b */ /* 0x000fd00000000006 */
[----:B------:R-:W-:Y:S02]  /*0740*/  DFMA R6, -R10, R12, 1 ;  /* 0x3ff000000a06742b */ /* 0x000fe4000000010c */
[----:B-1----:R-:W-:Y:S01]  /*0750*/  DADD R14, -R24, R14 ;  /* 0x00000000180e7229 */ /* 0x002fe2000000010e */
[----:B------:R-:W0:Y:S05]  /*0760*/  LDC R24, c[0x0][0x3a8] ;  /* 0x0000ea00ff187b82 */ /* 0x000e2a0000000800 */
[----:B------:R-:W-:-:S04]  /*0770*/  DFMA R6, R12, R6, R12 ;  /* 0x000000060c06722b */ /* 0x000fc8000000000c */
[----:B------:R-:W-:-:S04]  /*0780*/  FSETP.GEU.AND P1, PT, |R15|, 6.5827683646048100446e-37, PT ;  /* 0x036000000f00780b */ /* 0x000fc80003f2e200 */
[----:B------:R-:W-:-:S08]  /*0790*/  DMUL R12, R14, R6 ;  /* 0x000000060e0c7228 */ /* 0x000fd00000000000 */
[----:B------:R-:W-:Y:S01]  /*07a0*/  DFMA R16, -R10, R12, R14 ;  /* 0x0000000c0a10722b */ /* 0x000fe2000000010e */
[----:B0-----:R-:W-:-:S07]  /*07b0*/  FMUL R24, R24, UR4 ;  /* 0x0000000418187c20 */ /* 0x001fce0008400000 */
[----:B------:R-:W-:Y:S01]  /*07c0*/  DFMA R6, R6, R16, R12 ;  /* 0x000000100606722b */ /* 0x000fe2000000000c */
[----:B------:R-:W0:Y:S09]  /*07d0*/  F2F.F64.F32 R24, R24 ;  /* 0x0000001800187310 */ /* 0x000e320000201800 */
[----:B------:R-:W-:-:S05]  /*07e0*/  FFMA R5, RZ, R11, R7 ;  /* 0x0000000bff057223 */ /* 0x000fca0000000007 */
[----:B------:R-:W-:-:S13]  /*07f0*/  FSETP.GT.AND P0, PT, |R5|, 1.469367938527859385e-39, PT ;  /* 0x001000000500780b */ /* 0x000fda0003f04200 */
[----:B0-----:R-:W-:Y:S05]  /*0800*/  @P0 BRA P1, `(.L_x_5) ;  /* 0x0000000000180947 */ /* 0x001fea0000800000 */
[----:B------:R-:W-:Y:S01]  /*0810*/  IMAD.MOV.U32 R12, RZ, RZ, R10 ;  /* 0x000000ffff0c7224 */ /* 0x000fe200078e000a */
[----:B------:R-:W-:Y:S01]  /*0820*/  MOV R6, 0x850 ;  /* 0x0000085000067802 */ /* 0x000fe20000000f00 */
[----:B------:R-:W-:-:S07]  /*0830*/  IMAD.MOV.U32 R7, RZ, RZ, R11 ;  /* 0x000000ffff077224 */ /* 0x000fce00078e000b */
[----:B------:R-:W-:Y:S05]  /*0840*/  CALL.REL.NOINC `($__internal_0_$__cuda_sm20_div_rn_f64_full) ;  /* 0x00000000003c7944 */ /* 0x000fea0003c00000 */
[----:B------:R-:W-:Y:S02]  /*0850*/  IMAD.MOV.U32 R6, RZ, RZ, R18 ;  /* 0x000000ffff067224 */ /* 0x000fe400078e0012 */
[----:B------:R-:W-:-:S07]  /*0860*/  IMAD.MOV.U32 R7, RZ, RZ, R19 ;  /* 0x000000ffff077224 */ /* 0x000fce00078e0013 */
.L_x_5:
[----:B------:R-:W-:Y:S05]  /*0870*/  BSYNC.RECONVERGENT B0 ;  /* 0x0000000000007941 */ /* 0x000fea0003800200 */
.L_x_4:
[----:B------:R-:W0:Y:S01]  /*0880*/  S2UR UR5, SR_CgaCtaId ;  /* 0x00000000000579c3 */ /* 0x000e220000008800 */
[----:B------:R-:W-:Y:S01]  /*0890*/  DADD R2, R6, R2 ;  /* 0x0000000006027229 */ /* 0x000fe20000000002 */
[----:B------:R-:W-:-:S06]  /*08a0*/  UMOV UR4, 0x400 ;  /* 0x0000040000047882 */ /* 0x000fcc0000000000 */
[----:B------:R-:W1:Y:S01]  /*08b0*/  LDC.64 R6, c[0x0][0x3a0] ;  /* 0x0000e800ff067b82 */ /* 0x000e620000000a00 */
[----:B------:R-:W-:-:S10]  /*08c0*/  DFMA R2, R2, R24, R8 ;  /* 0x000000180202722b */ /* 0x000fd40000000008 */
[----:B------:R-:W2:Y:S01]  /*08d0*/  F2F.F32.F64 R3, R2 ;  /* 0x0000000200037310 */ /* 0x000ea20000301000 */
[----:B0-----:R-:W-:-:S06]  /*08e0*/  ULEA UR4, UR5, UR4, 0x18 ;  /* 0x0000000405047291 */ /* 0x001fcc000f8ec0ff */
[----:B------:R-:W-:Y:S01]  /*08f0*/  LEA R0, R0, UR4, 0x2 ;  /* 0x0000000400007c11 */ /* 0x000fe2000f8e10ff */
[----:B-1----:R-:W-:-:S04]  /*0900*/  IMAD.WIDE R4, R4, 0x4, R6 ;  /* 0x0000000404047825 */ /* 0x002fc800078e0206 */
[----:B--2---:R-:W-:Y:S04]  /*0910*/  STS [R0], R3 ;  /* 0x0000000300007388 */ /* 0x004fe80000000800 */
[----:B------:R-:W-:Y:S01]  /*0920*/  STG.E desc[UR6][R4.64], R3 ;  /* 0x0000000304007986 */ /* 0x000fe2000c101906 */
[----:B------:R-:W-:Y:S05]  /*0930*/  EXIT ;  /* 0x000000000000794d */ /* 0x000fea0003800000 */
        .weak           $__internal_0_$__cuda_sm20_div_rn_f64_full
        .type           $__internal_0_$__cuda_sm20_div_rn_f64_full,@function
        .size           $__internal_0_$__cuda_sm20_div_rn_f64_full,($__internal_1_$__cuda_sm3x_div_rn_noftz_f32_slowpath - $__internal_0_$__cuda_sm20_div_rn_f64_full)
$__internal_0_$__cuda_sm20_div_rn_f64_full:
[C---:B------:R-:W-:Y:S01]  /*0940*/  FSETP.GEU.AND P0, PT, |R7|.reuse, 1.469367938527859385e-39, PT ;  /* 0x001000000700780b */ /* 0x040fe20003f0e200 */
[----:B------:R-:W-:Y:S01]  /*0950*/  IMAD.MOV.U32 R13, RZ, RZ, R7 ;  /* 0x000000ffff0d7224 */ /* 0x000fe200078e0007 */
[----:B------:R-:W-:Y:S01]  /*0960*/  LOP3.LUT R10, R7, 0x800fffff, RZ, 0xc0, !PT ;  /* 0x800fffff070a7812 */ /* 0x000fe200078ec0ff */
[----:B------:R-:W-:Y:S01]  /*0970*/  IMAD.MOV.U32 R16, RZ, RZ, 0x1 ;  /* 0x00000001ff107424 */ /* 0x000fe200078e00ff */
[C---:B------:R-:W-:Y:S01]  /*0980*/  FSETP.GEU.AND P2, PT, |R15|.reuse, 1.469367938527859385e-39, PT ;  /* 0x001000000f00780b */ /* 0x040fe20003f4e200 */
[----:B------:R-:W-:Y:S01]  /*0990*/  BSSY.RECONVERGENT B1, `(.L_x_6) ;  /* 0x0000053000017945 */ /* 0x000fe20003800200 */
[----:B------:R-:W-:Y:S01]  /*09a0*/  LOP3.LUT R11, R10, 0x3ff00000, RZ, 0xfc, !PT ;  /* 0x3ff000000a0b7812 */ /* 0x000fe200078efcff */
[----:B------:R-:W-:Y:S01]  /*09b0*/  IMAD.MOV.U32 R10, RZ, RZ, R12 ;  /* 0x000000ffff0a7224 */ /* 0x000fe200078e000c */
[----:B------:R-:W-:Y:S02]  /*09c0*/  LOP3.LUT R5, R15, 0x7ff00000, RZ, 0xc0, !PT ;  /* 0x7ff000000f057812 */ /* 0x000fe400078ec0ff */
[----:B------:R-:W-:Y:S01]  /*09d0*/  LOP3.LUT R26, R7, 0x7ff00000, RZ, 0xc0, !PT ;  /* 0x7ff00000071a7812 */ /* 0x000fe200078ec0ff */
[----:B------:R-:W-:-:S02]  /*09e0*/  IMAD.MOV.U32 R7, RZ, RZ, 0x1ca00000 ;  /* 0x1ca00000ff077424 */ /* 0x000fc400078e00ff */
[----:B------:R-:W-:Y:S01]  /*09f0*/  @!P0 DMUL R10, R12, 8.98846567431157953865e+307 ;  /* 0x7fe000000c0a8828 */ /* 0x000fe20000000000 */
[----:B------:R-:W-:-:S03]  /*0a00*/  ISETP.GE.U32.AND P1, PT, R5, R26, PT ;  /* 0x0000001a0500720c */ /* 0x000fc60003f26070 */
[----:B------:R-:W-:Y:S02]  /*0a10*/  @!P2 LOP3.LUT R18, R13, 0x7ff00000, RZ, 0xc0, !PT ;  /* 0x7ff000000d12a812 */ /* 0x000fe400078ec0ff */
[----:B------:R-:W0:Y:S02]  /*0a20*/  MUFU.RCP64H R17, R11 ;  /* 0x0000000b00117308 */ /* 0x000e240000001800 */
[----:B------:R-:W-:Y:S02]  /*0a30*/  @!P2 ISETP.GE.U32.AND P3, PT, R5, R18, PT ;  /* 0x000000120500a20c */ /* 0x000fe40003f66070 */
[----:B------:R-:W-:Y:S02]  /*0a40*/  @!P0 LOP3.LUT R26, R11, 0x7ff00000, RZ, 0xc0, !PT ;  /* 0x7ff000000b1a8812 */ /* 0x000fe400078ec0ff */
[----:B------:R-:W-:-:S04]  /*0a50*/  @!P2 SEL R19, R7, 0x63400000, !P3 ;  /* 0x634000000713a807 */ /* 0x000fc80005800000 */
[----:B------:R-:W-:-:S04]  /*0a60*/  @!P2 LOP3.LUT R22, R19, 0x80000000, R15, 0xf8, !PT ;  /* 0x800000001316a812 */ /* 0x000fc800078ef80f */
[----:B------:R-:W-:Y:S01]  /*0a70*/  @!P2 LOP3.LUT R23, R22, 0x100000, RZ, 0xfc, !PT ;  /* 0x001000001617a812 */ /* 0x000fe200078efcff */
[----:B------:R-:W-:Y:S01]  /*0a80*/  @!P2 IMAD.MOV.U32 R22, RZ, RZ, RZ ;  /* 0x000000ffff16a224 */ /* 0x000fe200078e00ff */
[----:B0-----:R-:W-:-:S08]  /*0a90*/  DFMA R20, R16, -R10, 1 ;  /* 0x3ff000001014742b */ /* 0x001fd0000000080a */
[----:B------:R-:W-:-:S08]  /*0aa0*/  DFMA R20, R20, R20, R20 ;  /* 0x000000141414722b */ /* 0x000fd00000000014 */
[----:B------:R-:W-:Y:S01]  /*0ab0*/  DFMA R20, R16, R20, R16 ;  /* 0x000000141014722b */ /* 0x000fe20000000010 */
[----:B------:R-:W-:Y:S01]  /*0ac0*/  SEL R17, R7, 0x63400000, !P1 ;  /* 0x6340000007117807 */ /* 0x000fe20004800000 */
[----:B------:R-:W-:-:S03]  /*0ad0*/  IMAD.MOV.U32 R16, RZ, RZ, R14 ;  /* 0x000000ffff107224 */ /* 0x000fc600078e000e */
[----:B------:R-:W-:-:S03]  /*0ae0*/  LOP3.LUT R17, R17, 0x800fffff, R15, 0xf8, !PT ;  /* 0x800fffff11117812 */ /* 0x000fc600078ef80f */
[----:B------:R-:W-:-:S03]  /*0af0*/  DFMA R18, R20, -R10, 1 ;  /* 0x3ff000001412742b */ /* 0x000fc6000000080a */
[----:B------:R-:W-:-:S05]  /*0b00*/  @!P2 DFMA R16, R16, 2, -R22 ;  /* 0x400000001010a82b */ /* 0x000fca0000000816 */
[----:B------:R-:W-:-:S08]  /*0b10*/  DFMA R18, R20, R18, R20 ;  /* 0x000000121412722b */ /* 0x000fd00000000014 */
[----:B------:R-:W-:-:S08]  /*0b20*/  DMUL R20, R18, R16 ;  /* 0x0000001012147228 */ /* 0x000fd00000000000 */
[----:B------:R-:W-:-:S08]  /*0b30*/  DFMA R22, R20, -R10, R16 ;  /* 0x8000000a1416722b */ /* 0x000fd00000000010 */
[----:B------:R-:W-:Y:S01]  /*0b40*/  DFMA R22, R18, R22, R20 ;  /* 0x000000161216722b */ /* 0x000fe20000000014 */
[----:B------:R-:W-:Y:S01]  /*0b50*/  IMAD.MOV.U32 R20, RZ, RZ, R5 ;  /* 0x000000ffff147224 */ /* 0x000fe200078e0005 */
[----:B------:R-:W-:Y:S01]  /*0b60*/  @!P2 LOP3.LUT R20, R17, 0x7ff00000, RZ, 0xc0, !PT ;  /* 0x7ff000001114a812 */ /* 0x000fe200078ec0ff */
[----:B------:R-:W-:-:S04]  /*0b70*/  VIADD R19, R26, 0xffffffff ;  /* 0xffffffff1a137836 */ /* 0x000fc80000000000 */
[----:B------:R-:W-:-:S05]  /*0b80*/  VIADD R18, R20, 0xffffffff ;  /* 0xffffffff14127836 */ /* 0x000fca0000000000 */
[----:B------:R-:W-:-:S04]  /*0b90*/  ISETP.GT.U32.AND P0, PT, R18, 0x7feffffe, PT ;  /* 0x7feffffe1200780c */ /* 0x000fc80003f04070 */
[----:B------:R-:W-:-:S13]  /*0ba0*/  ISETP.GT.U32.OR P0, PT, R19, 0x7feffffe, P0 ;  /* 0x7feffffe1300780c */ /* 0x000fda0000704470 */
[----:B------:R-:W-:Y:S05]  /*0bb0*/  @P0 BRA `(.L_x_7) ;  /* 0x00000000006c0947 */ /* 0x000fea0003800000 */
[----:B------:R-:W-:-:S04]  /*0bc0*/  LOP3.LUT R18, R13, 0x7ff00000, RZ, 0xc0, !PT ;  /* 0x7ff000000d127812 */ /* 0x000fc800078ec0ff */
[CC--:B------:R-:W-:Y:S02]  /*0bd0*/  VIADDMNMX R14, R5.reuse, -R18.reuse, 0xb9600000, !PT ;  /* 0xb9600000050e7446 */ /* 0x0c0fe40007800912 */
[----:B------:R-:W-:Y:S02]  /*0be0*/  ISETP.GE.U32.AND P0, PT, R5, R18, PT ;  /* 0x000000120500720c */ /* 0x000fe40003f06070 */
[----:B------:R-:W-:Y:S02]  /*0bf0*/  VIMNMX R5, PT, PT, R14, 0x46a00000, PT ;  /* 0x46a000000e057848 */ /* 0x000fe40003fe0100 */
[----:B------:R-:W-:-:S05]  /*0c00*/  SEL R14, R7, 0x63400000, !P0 ;  /* 0x63400000070e7807 */ /* 0x000fca0004000000 */
[----:B------:R-:W-:Y:S02]  /*0c10*/  IMAD.IADD R5, R5, 0x1, -R14 ;  /* 0x0000000105057824 */ /* 0x000fe400078e0a0e */
[----:B------:R-:W-:Y:S02]  /*0c20*/  IMAD.MOV.U32 R14, RZ, RZ, RZ ;  /* 0x000000ffff0e7224 */ /* 0x000fe400078e00ff */
[----:B------:R-:W-:-:S06]  /*0c30*/  VIADD R15, R5, 0x7fe00000 ;  /* 0x7fe00000050f7836 */ /* 0x000fcc0000000000 */
[----:B------:R-:W-:-:S10]  /*0c40*/  DMUL R18, R22, R14 ;  /* 0x0000000e16127228 */ /* 0x000fd40000000000 */
[----:B------:R-:W-:-:S13]  /*0c50*/  FSETP.GTU.AND P0, PT, |R19|, 1.469367938527859385e-39, PT ;  /* 0x001000001300780b */ /* 0x000fda0003f0c200 */
[----:B------:R-:W-:Y:S05]  /*0c60*/  @P0 BRA `(.L_x_8) ;  /* 0x0000000000940947 */ /* 0x000fea0003800000 */
[----:B------:R-:W-:Y:S01]  /*0c70*/  DFMA R10, R22, -R10, R16 ;  /* 0x8000000a160a722b */ /* 0x000fe20000000010 */
[----:B------:R-:W-:-:S09]  /*0c80*/  IMAD.MOV.U32 R14, RZ, RZ, RZ ;  /* 0x000000ffff0e7224 */ /* 0x000fd200078e00ff */
[C---:B------:R-:W-:Y:S02]  /*0c90*/  FSETP.NEU.AND P0, PT, R11.reuse, RZ, PT ;  /* 0x000000ff0b00720b */ /* 0x040fe40003f0d000 */
[----:B------:R-:W-:-:S04]  /*0ca0*/  LOP3.LUT R13, R11, 0x80000000, R13, 0x48, !PT ;  /* 0x800000000b0d7812 */ /* 0x000fc800078e480d */
[----:B------:R-:W-:-:S07]  /*0cb0*/  LOP3.LUT R15, R13, R15, RZ, 0xfc, !PT ;  /* 0x0000000f0d0f7212 */ /* 0x000fce00078efcff */
[----:B------:R-:W-:Y:S05]  /*0cc0*/  @!P0 BRA `(.L_x_8) ;  /* 0x00000000007c8947 */ /* 0x000fea0003800000 */
[----:B------:R-:W-:Y:S01]  /*0cd0*/  IMAD.MOV R11, RZ, RZ, -R5 ;  /* 0x000000ffff0b7224 */ /* 0x000fe200078e0a05 */
[----:B------:R-:W-:Y:S01]  /*0ce0*/  DMUL.RP R14, R22, R14 ;  /* 0x0000000e160e7228 */ /* 0x000fe20000008000 */
[----:B------:R-:W-:Y:S01]  /*0cf0*/  IMAD.MOV.U32 R10, RZ, RZ, RZ ;  /* 0x000000ffff0a7224 */ /* 0x000fe200078e00ff */
[----:B------:R-:W-:-:S05]  /*0d00*/  IADD3 R5, PT, PT, -R5, -0x43300000, RZ ;  /* 0xbcd0000005057810 */ /* 0x000fca0007ffe1ff */
[----:B------:R-:W-:-:S03]  /*0d10*/  DFMA R10, R18, -R10, R22 ;  /* 0x8000000a120a722b */ /* 0x000fc60000000016 */
[----:B------:R-:W-:-:S07]  /*0d20*/  LOP3.LUT R13, R15, R13, RZ, 0x3c, !PT ;  /* 0x0000000d0f0d7212 */ /* 0x000fce00078e3cff */
[----:B------:R-:W-:-:S04]  /*0d30*/  FSETP.NEU.AND P0, PT, |R11|, R5, PT ;  /* 0x000000050b00720b */ /* 0x000fc80003f0d200 */
[----:B------:R-:W-:Y:S02]  /*0d40*/  FSEL R18, R14, R18, !P0 ;  /* 0x000000120e127208 */ /* 0x000fe40004000000 */
[----:B------:R-:W-:Y:S01]  /*0d50*/  FSEL R19, R13, R19, !P0 ;  /* 0x000000130d137208 */ /* 0x000fe20004000000 */
[----:B------:R-:W-:Y:S06]  /*0d60*/  BRA `(.L_x_8) ;  /* 0x0000000000547947 */ /* 0x000fec0003800000 */
.L_x_7:
[----:B------:R-:W-:-:S14]  /*0d70*/  DSETP.NAN.AND P0, PT, R14, R14, PT ;  /* 0x0000000e0e00722a */ /* 0x000fdc0003f08000 */
[----:B------:R-:W-:Y:S05]  /*0d80*/  @P0 BRA `(.L_x_9) ;  /* 0x0000000000440947 */ /* 0x000fea0003800000 */
[----:B------:R-:W-:-:S14]  /*0d90*/  DSETP.NAN.AND P0, PT, R12, R12, PT ;  /* 0x0000000c0c00722a */ /* 0x000fdc0003f08000 */
[----:B------:R-:W-:Y:S05]  /*0da0*/  @P0 BRA `(.L_x_10) ;  /* 0x0000000000300947 */ /* 0x000fea0003800000 */
[----:B------:R-:W-:Y:S01]  /*0db0*/  ISETP.NE.AND P0, PT, R20, R26, PT ;  /* 0x0000001a1400720c */ /* 0x000fe20003f05270 */
[----:B------:R-:W-:Y:S02]  /*0dc0*/  IMAD.MOV.U32 R18, RZ, RZ, 0x0 ;  /* 0x00000000ff127424 */ /* 0x000fe400078e00ff */
[----:B------:R-:W-:-:S10]  /*0dd0*/  IMAD.MOV.U32 R19, RZ, RZ, -0x80000 ;  /* 0xfff80000ff137424 */ /* 0x000fd400078e00ff */
[----:B------:R-:W-:Y:S05]  /*0de0*/  @!P0 BRA `(.L_x_8) ;  /* 0x0000000000348947 */ /* 0x000fea0003800000 */
[----:B------:R-:W-:Y:S02]  /*0df0*/  ISETP.NE.AND P0, PT, R20, 0x7ff00000, PT ;  /* 0x7ff000001400780c */ /* 0x000fe40003f05270 */
[----:B------:R-:W-:Y:S02]  /*0e00*/  LOP3.LUT R19, R15, 0x80000000, R13, 0x48, !PT ;  /* 0x800000000f137812 */ /* 0x000fe400078e480d */
[----:B------:R-:W-:-:S13]  /*0e10*/  ISETP.EQ.OR P0, PT, R26, RZ, !P0 ;  /* 0x000000ff1a00720c */ /* 0x000fda0004702670 */
[----:B------:R-:W-:Y:S01]  /*0e20*/  @P0 LOP3.LUT R5, R19, 0x7ff00000, RZ, 0xfc, !PT ;  /* 0x7ff0000013050812 */ /* 0x000fe200078efcff */
[----:B------:R-:W-:Y:S02]  /*0e30*/  @!P0 IMAD.MOV.U32 R18, RZ, RZ, RZ ;  /* 0x000000ffff128224 */ /* 0x000fe400078e00ff */
[----:B------:R-:W-:Y:S02]  /*0e40*/  @P0 IMAD.MOV.U32 R18, RZ, RZ, RZ ;  /* 0x000000ffff120224 */ /* 0x000fe400078e00ff */
[----:B------:R-:W-:Y:S01]  /*0e50*/  @P0 IMAD.MOV.U32 R19, RZ, RZ, R5 ;  /* 0x000000ffff130224 */ /* 0x000fe200078e0005 */
[----:B------:R-:W-:Y:S06]  /*0e60*/  BRA `(.L_x_8) ;  /* 0x0000000000147947 */ /* 0x000fec0003800000 */
.L_x_10:
[----:B------:R-:W-:Y:S01]  /*0e70*/  LOP3.LUT R19, R13, 0x80000, RZ, 0xfc, !PT ;  /* 0x000800000d137812 */ /* 0x000fe200078efcff */
[----:B------:R-:W-:Y:S01]  /*0e80*/  IMAD.MOV.U32 R18, RZ, RZ, R12 ;  /* 0x000000ffff127224 */ /* 0x000fe200078e000c */
[----:B------:R-:W-:Y:S06]  /*0e90*/  BRA `(.L_x_8) ;  /* 0x0000000000087947 */ /* 0x000fec0003800000 */
.L_x_9:
[----:B------:R-:W-:Y:S01]  /*0ea0*/  LOP3.LUT R19, R15, 0x80000, RZ, 0xfc, !PT ;  /* 0x000800000f137812 */ /* 0x000fe200078efcff */
[----:B------:R-:W-:-:S07]  /*0eb0*/  IMAD.MOV.U32 R18, RZ, RZ, R14 ;  /* 0x000000ffff127224 */ /* 0x000fce00078e000e */
.L_x_8:
[----:B------:R-:W-:Y:S05]  /*0ec0*/  BSYNC.RECONVERGENT B1 ;  /* 0x0000000000017941 */ /* 0x000fea0003800200 */
.L_x_6:
[----:B------:R-:W-:-:S04]  /*0ed0*/  IMAD.MOV.U32 R7, RZ, RZ, 0x0 ;  /* 0x00000000ff077424 */ /* 0x000fc800078e00ff */
[----:B------:R-:W-:Y:S05]  /*0ee0*/  RET.REL.NODEC R6 `(_Z25efficient_parallel_evolveiifffPfS_f) ;  /* 0xfffffff006447950 */ /* 0x000fea0003c3ffff */
        .weak           $__internal_1_$__cuda_sm3x_div_rn_noftz_f32_slowpath
        .type           $__internal_1_$__cuda_sm3x_div_rn_noftz_f32_slowpath,@function
        .size           $__internal_1_$__cuda_sm3x_div_rn_noftz_f32_slowpath,(.L_x_43 - $__internal_1_$__cuda_sm3x_div_rn_noftz_f32_slowpath)
$__internal_1_$__cuda_sm3x_div_rn_noftz_f32_slowpath:
[----:B------:R-:W-:Y:S02]  /*0ef0*/  SHF.R.U32.HI R10, RZ, 0x17, R3 ;  /* 0x00000017ff0a7819 */ /* 0x000fe40000011603 */
[----:B------:R-:W-:Y:S02]  /*0f00*/  SHF.R.U32.HI R9, RZ, 0x17, R0 ;  /* 0x00000017ff097819 */ /* 0x000fe40000011600 */
[----:B------:R-:W-:Y:S02]  /*0f10*/  LOP3.LUT R10, R10, 0xff, RZ, 0xc0, !PT ;  /* 0x000000ff0a0a7812 */ /* 0x000fe400078ec0ff */
[----:B------:R-:W-:-:S03]  /*0f20*/  LOP3.LUT R14, R9, 0xff, RZ, 0xc0, !PT ;  /* 0x000000ff090e7812 */ /* 0x000fc600078ec0ff */
[----:B------:R-:W-:Y:S02]  /*0f30*/  VIADD R12, R10, 0xffffffff ;  /* 0xffffffff0a0c7836 */ /* 0x000fe40000000000 */
[----:B------:R-:W-:-:S03]  /*0f40*/  VIADD R11, R14, 0xffffffff ;  /* 0xffffffff0e0b7836 */ /* 0x000fc60000000000 */
[----:B------:R-:W-:-:S04]  /*0f50*/  ISETP.GT.U32.AND P0, PT, R12, 0xfd, PT ;  /* 0x000000fd0c00780c */ /* 0x000fc80003f04070 */
[----:B------:R-:W-:-:S13]  /*0f60*/  ISETP.GT.U32.OR P0, PT, R11, 0xfd, P0 ;  /* 0x000000fd0b00780c */ /* 0x000fda0000704470 */
[----:B------:R-:W-:Y:S01]  /*0f70*/  @!P0 IMAD.MOV.U32 R9, RZ, RZ, RZ ;  /* 0x000000ffff098224 */ /* 0x000fe200078e00ff */
[----:B------:R-:W-:Y:S06]  /*0f80*/  @!P0 BRA `(.L_x_11) ;  /* 0x00000000005c8947 */ /* 0x000fec0003800000 */
[----:B------:R-:W-:Y:S02]  /*0f90*/  FSETP.GTU.FTZ.AND P0, PT, |R0|, +INF , PT ;  /* 0x7f8000000000780b */ /* 0x000fe40003f1c200 */
[----:B------:R-:W-:-:S04]  /*0fa0*/  FSETP.GTU.FTZ.AND P1, PT, |R3|, +INF , PT ;  /* 0x7f8000000300780b */ /* 0x000fc80003f3c200 */
[----:B------:R-:W-:-:S13]  /*0fb0*/  PLOP3.LUT P0, PT, P0, P1, PT, 0xf8, 0x8f ;  /* 0x00000000008f781c */ /* 0x000fda0000703f70 */
[----:B------:R-:W-:Y:S05]  /*0fc0*/  @P0 BRA `(.L_x_12) ;  /* 0x0000000400440947 */ /* 0x000fea0003800000 */
[----:B------:R-:W-:-:S13]  /*0fd0*/  LOP3.LUT P0, RZ, R3, 0x7fffffff, R0, 0xc8, !PT ;  /* 0x7fffffff03ff7812 */ /* 0x000fda000780c800 */
[----:B------:R-:W-:Y:S05]  /*0fe0*/  @!P0 BRA `(.L_x_13) ;  /* 0x0000000400348947 */ /* 0x000fea0003800000 */
[C---:B------:R-:W-:Y:S02]  /*0ff0*/  FSETP.NEU.FTZ.AND P1, PT, |R0|.reuse, +INF , PT ;  /* 0x7f8000000000780b */ /* 0x040fe40003f3d200 */
[----:B------:R-:W-:Y:S02]  /*1000*/  FSETP.NEU.FTZ.AND P2, PT, |R3|, +INF , PT ;  /* 0x7f8000000300780b */ /* 0x000fe40003f5d200 */
[----:B------:R-:W-:-:S11]  /*1010*/  FSETP.NEU.FTZ.AND P0, PT, |R0|, +INF , PT ;  /* 0x7f8000000000780b */ /* 0x000fd60003f1d200 */
[----:B------:R-:W-:Y:S05]  /*1020*/  @!P2 BRA !P1, `(.L_x_13) ;  /* 0x000000040024a947 */ /* 0x000fea0004800000 */
[----:B------:R-:W-:-:S04]  /*1030*/  LOP3.LUT P1, RZ, R0, 0x7fffffff, RZ, 0xc0, !PT ;  /* 0x7fffffff00ff7812 */ /* 0x000fc8000782c0ff */
[----:B------:R-:W-:-:S13]  /*1040*/  PLOP3.LUT P1, PT, P2, P1, PT, 0x2f, 0xf2 ;  /* 0x0000000000f2781c */ /* 0x000fda0001722577 */
[----:B------:R-:W-:Y:S05]  /*1050*/  @P1 BRA `(.L_x_14) ;  /* 0x0000000400101947 */ /* 0x000fea0003800000 */
[----:B------:R-:W-:-:S04]  /*1060*/  LOP3.LUT P1, RZ, R3, 0x7fffffff, RZ, 0xc0, !PT ;  /* 0x7fffffff03ff7812 */ /* 0x000fc8000782c0ff */
[----:B------:R-:W-:-:S13]  /*1070*/  PLOP3.LUT P0, PT, P0, P1, PT, 0x2f, 0xf2 ;  /* 0x0000000000f2781c */ /* 0x000fda0000702577 */
[----:B------:R-:W-:Y:S05]  /*1080*/  @P0 BRA `(.L_x_15) ;  /* 0x0000000000f80947 */ /* 0x000fea0003800000 */
[----:B------:R-:W-:Y:S02]  /*1090*/  ISETP.GE.AND P0, PT, R11, RZ, PT ;  /* 0x000000ff0b00720c */ /* 0x000fe40003f06270 */
[----:B------:R-:W-:-:S11]  /*10a0*/  ISETP.GE.AND P1, PT, R12, RZ, PT ;  /* 0x000000ff0c00720c */ /* 0x000fd60003f26270 */
[----:B------:R-:W-:Y:S02]  /*10b0*/  @P0 IMAD.MOV.U32 R9, RZ, RZ, RZ ;  /* 0x000000ffff090224 */ /* 0x000fe400078e00ff */
[----:B------:R-:W-:Y:S01]  /*10c0*/  @!P0 FFMA R0, R0, 1.84467440737095516160e+19, RZ ;  /* 0x5f80000000008823 */ /* 0x000fe200000000ff */
[----:B------:R-:W-:Y:S02]  /*10d0*/  @!P0 IMAD.MOV.U32 R9, RZ, RZ, -0x40 ;  /* 0xffffffc0ff098424 */ /* 0x000fe400078e00ff */
[----:B------:R-:W-:Y:S02]  /*10e0*/  @!P1 FFMA R3, R3, 1.84467440737095516160e+19, RZ ;  /* 0x5f80000003039823 */ /* 0x000fe400000000ff */
[----:B------:R-:W-:-:S07]  /*10f0*/  @!P1 VIADD R9, R9, 0x40 ;  /* 0x0000004009099836 */ /* 0x000fce0000000000 */
.L_x_11:
[----:B------:R-:W-:-:S05]  /*1100*/  LEA R12, R10, 0xc0800000, 0x17 ;  /* 0xc08000000a0c7811 */ /* 0x000fca00078eb8ff */
[----:B------:R-:W-:Y:S02]  /*1110*/  IMAD.IADD R12, R3, 0x1, -R12 ;  /* 0x00000001030c7824 */ /* 0x000fe400078e0a0c */
[----:B------:R-:W-:Y:S02]  /*1120*/  VIADD R3, R14, 0xffffff81 ;  /* 0xffffff810e037836 */ /* 0x000fe40000000000 */
[----:B------:R-:W0:Y:S01]  /*1130*/  MUFU.RCP R11, R12 ;  /* 0x0000000c000b7308 */ /* 0x000e220000001000 */
[----:B------:R-:W-:Y:S01]  /*1140*/  FADD.FTZ R13, -R12, -RZ ;  /* 0x800000ff0c0d7221 */ /* 0x000fe20000010100 */
[C---:B------:R-:W-:Y:S01]  /*1150*/  IMAD R0, R3.reuse, -0x800000, R0 ;  /* 0xff80000003007824 */ /* 0x040fe200078e0200 */
[----:B------:R-:W-:-:S05]  /*1160*/  IADD3 R10, PT, PT, R3, 0x7f, -R10 ;  /* 0x0000007f030a7810 */ /* 0x000fca0007ffe80a */
[----:B------:R-:W-:Y:S02]  /*1170*/  IMAD.IADD R10, R10, 0x1, R9 ;  /* 0x000000010a0a7824 */ /* 0x000fe400078e0209 */
[----:B0-----:R-:W-:-:S04]  /*1180*/  FFMA R14, R11, R13, 1 ;  /* 0x3f8000000b0e7423 */ /* 0x001fc8000000000d */
[----:B------:R-:W-:-:S04]  /*1190*/  FFMA R16, R11, R14, R11 ;  /* 0x0000000e0b107223 */ /* 0x000fc8000000000b */
[----:B------:R-:W-:-:S04]  /*11a0*/  FFMA R11, R0, R16, RZ ;  /* 0x00000010000b7223 */ /* 0x000fc800000000ff */
[----:B------:R-:W-:-:S04]  /*11b0*/  FFMA R14, R13, R11, R0 ;  /* 0x0000000b0d0e7223 */ /* 0x000fc80000000000 */
[----:B------:R-:W-:-:S04]  /*11c0*/  FFMA R11, R16, R14, R11 ;  /* 0x0000000e100b7223 */ /* 0x000fc8000000000b */
[----:B------:R-:W-:-:S04]  /*11d0*/  FFMA R14, R13, R11, R0 ;  /* 0x0000000b0d0e7223 */ /* 0x000fc80000000000 */
[----:B------:R-:W-:-:S05]  /*11e0*/  FFMA R0, R16, R14, R11 ;  /* 0x0000000e10007223 */ /* 0x000fca000000000b */
[----:B------:R-:W-:-:S04]  /*11f0*/  SHF.R.U32.HI R3, RZ, 0x17, R0 ;  /* 0x00000017ff037819 */ /* 0x000fc80000011600 */
[----:B------:R-:W-:-:S05]  /*1200*/  LOP3.LUT R3, R3, 0xff, RZ, 0xc0, !PT ;  /* 0x000000ff03037812 */ /* 0x000fca00078ec0ff */
[----:B------:R-:W-:-:S04]  /*1210*/  IMAD.IADD R13, R3, 0x1, R10 ;  /* 0x00000001030d7824 */ /* 0x000fc800078e020a */
[----:B------:R-:W-:-:S05]  /*1220*/  VIADD R3, R13, 0xffffffff ;  /* 0xffffffff0d037836 */ /* 0x000fca0000000000 */
[----:B------:R-:W-:-:S13]  /*1230*/  ISETP.GE.U32.AND P0, PT, R3, 0xfe, PT ;  /* 0x000000fe0300780c */ /* 0x000fda0003f06070 */
[----:B------:R-:W-:Y:S05]  /*1240*/  @!P0 BRA `(.L_x_16) ;  /* 0x0000000000808947 */ /* 0x000fea0003800000 */
[----:B------:R-:W-:-:S13]  /*1250*/  ISETP.GT.AND P0, PT, R13, 0xfe, PT ;  /* 0x000000fe0d00780c */ /* 0x000fda0003f04270 */
[----:B------:R-:W-:Y:S05]  /*1260*/  @P0 BRA `(.L_x_17) ;  /* 0x00000000006c0947 */ /* 0x000fea0003800000 */
[----:B------:R-:W-:-:S13]  /*1270*/  ISETP.GE.AND P0, PT, R13, 0x1, PT ;  /* 0x000000010d00780c */ /* 0x000fda0003f06270 */
[----:B------:R-:W-:Y:S05]  /*1280*/  @P0 BRA `(.L_x_18) ;  /* 0x0000000000980947 */ /* 0x000fea0003800000 */
[----:B------:R-:W-:Y:S02]  /*1290*/  ISETP.GE.AND P0, PT, R13, -0x18, PT ;  /* 0xffffffe80d00780c */ /* 0x000fe40003f06270 */
[----:B------:R-:W-:-:S11]  /*12a0*/  LOP3.LUT R0, R0, 0x80000000, RZ, 0xc0, !PT ;  /* 0x8000000000007812 */ /* 0x000fd600078ec0ff */
[----:B------:R-:W-:Y:S05]  /*12b0*/  @!P0 BRA `(.L_x_18) ;  /* 0x00000000008c8947 */ /* 0x000fea0003800000 */
[CCC-:B------:R-:W-:Y:S01]  /*12c0*/  FFMA.RZ R3, R16.reuse, R14.reuse, R11.reuse ;  /* 0x0000000e10037223 */ /* 0x1c0fe2000000c00b */
[C---:B------:R-:W-:Y:S02]  /*12d0*/  VIADD R12, R13.reuse, 0x20 ;  /* 0x000000200d0c7836 */ /* 0x040fe40000000000 */
[CCC-:B------:R-:W-:Y:S01]  /*12e0*/  FFMA.RM R10, R16.reuse, R14.reuse, R11.reuse ;  /* 0x0000000e100a7223 */ /* 0x1c0fe2000000400b */
[----:B------:R-:W-:Y:S02]  /*12f0*/  ISETP.NE.AND P2, PT, R13, RZ, PT ;  /* 0x000000ff0d00720c */ /* 0x000fe40003f45270 */
[----:B------:R-:W-:Y:S01]  /*1300*/  LOP3.LUT R9, R3, 0x7fffff, RZ, 0xc0, !PT ;  /* 0x007fffff03097812 */ /* 0x000fe200078ec0ff */
[----:B------:R-:W-:Y:S01]  /*1310*/  FFMA.RP R3, R16, R14, R11 ;  /* 0x0000000e10037223 */ /* 0x000fe2000000800b */
[----:B------:R-:W-:Y:S01]  /*1320*/  IMAD.MOV R11, RZ, RZ, -R13 ;  /* 0x000000ffff0b7224 */ /* 0x000fe200078e0a0d */
[----:B------:R-:W-:Y:S02]  /*1330*/  ISETP.NE.AND P1, PT, R13, RZ, PT ;  /* 0x000000ff0d00720c */ /* 0x000fe40003f25270 */
[----:B------:R-:W-:-:S02]  /*1340*/  LOP3.LUT R9, R9, 0x800000, RZ, 0xfc, !PT ;  /* 0x0080000009097812 */ /* 0x000fc400078efcff */
[----:B------:R-:W-:Y:S02]  /*1350*/  FSETP.NEU.FTZ.AND P0, PT, R3, R10, PT ;  /* 0x0000000a0300720b */ /* 0x000fe40003f1d000 */
[----:B------:R-:W-:Y:S02]  /*1360*/  SHF.L.U32 R12, R9, R12, RZ ;  /* 0x0000000c090c7219 */ /* 0x000fe400000006ff */
[----:B------:R-:W-:Y:S02]  /*1370*/  SEL R10, R11, RZ, P2 ;  /* 0x000000ff0b0a7207 */ /* 0x000fe40001000000 */
[----:B------:R-:W-:Y:S02]  /*1380*/  ISETP.NE.AND P1, PT, R12, RZ, P1 ;  /* 0x000000ff0c00720c */ /* 0x000fe40000f25270 */
[----:B------:R-:W-:Y:S02]  /*1390*/  SHF.R.U32.HI R10, RZ, R10, R9 ;  /* 0x0000000aff0a7219 */ /* 0x000fe40000011609 */
[----:B------:R-:W-:-:S02]  /*13a0*/  PLOP3.LUT P0, PT, P0, P1, PT, 0xf8, 0x8f ;  /* 0x00000000008f781c */ /* 0x000fc40000703f70 */
[----:B------:R-:W-:Y:S02]  /*13b0*/  SHF.R.U32.HI R12, RZ, 0x1, R10 ;  /* 0x00000001ff0c7819 */ /* 0x000fe4000001160a */
[----:B------:R-:W-:-:S04]  /*13c0*/  SEL R3, RZ, 0x1, !P0 ;  /* 0x00000001ff037807 */ /* 0x000fc80004000000 */
[----:B------:R-:W-:-:S04]  /*13d0*/  LOP3.LUT R3, R3, 0x1, R12, 0xf8, !PT ;  /* 0x0000000103037812 */ /* 0x000fc800078ef80c */
[----:B------:R-:W-:-:S05]  /*13e0*/  LOP3.LUT R3, R3, R10, RZ, 0xc0, !PT ;  /* 0x0000000a03037212 */ /* 0x000fca00078ec0ff */
[----:B------:R-:W-:-:S05]  /*13f0*/  IMAD.IADD R3, R12, 0x1, R3 ;  /* 0x000000010c037824 */ /* 0x000fca00078e0203 */
[----:B------:R-:W-:Y:S01]  /*1400*/  LOP3.LUT R0, R3, R0, RZ, 0xfc, !PT ;  /* 0x0000000003007212 */ /* 0x000fe200078efcff */
[----:B------:R-:W-:Y:S06]  /*1410*/  BRA `(.L_x_18) ;  /* 0x0000000000347947 */ /* 0x000fec0003800000 */
.L_x_17:
[----:B------:R-:W-:-:S04]  /*1420*/  LOP3.LUT R0, R0, 0x80000000, RZ, 0xc0, !PT ;  /* 0x8000000000007812 */ /* 0x000fc800078ec0ff */
[----:B------:R-:W-:Y:S01]  /*1430*/  LOP3.LUT R0, R0, 0x7f800000, RZ, 0xfc, !PT ;  /* 0x7f80000000007812 */ /* 0x000fe200078efcff */
[----:B------:R-:W-:Y:S06]  /*1440*/  BRA `(.L_x_18) ;  /* 0x0000000000287947 */ /* 0x000fec0003800000 */
.L_x_16:
[----:B------:R-:W-:Y:S01]  /*1450*/  IMAD R0, R10, 0x800000, R0 ;  /* 0x008000000a007824 */ /* 0x000fe200078e0200 */
[----:B------:R-:W-:Y:S06]  /*1460*/  BRA `(.L_x_18) ;  /* 0x0000000000207947 */ /* 0x000fec0003800000 */
.L_x_15:
[----:B------:R-:W-:-:S04]  /*1470*/  LOP3.LUT R0, R3, 0x80000000, R0, 0x48, !PT ;  /* 0x8000000003007812 */ /* 0x000fc800078e4800 */
[----:B------:R-:W-:Y:S01]  /*1480*/  LOP3.LUT R0, R0, 0x7f800000, RZ, 0xfc, !PT ;  /* 0x7f80000000007812 */ /* 0x000fe200078efcff */
[----:B------:R-:W-:Y:S06]  /*1490*/  BRA `(.L_x_18) ;  /* 0x0000000000147947 */ /* 0x000fec0003800000 */
.L_x_14:
[----:B------:R-:W-:Y:S01]  /*14a0*/  LOP3.LUT R0, R3, 0x80000000, R0, 0x48, !PT ;  /* 0x8000000003007812 */ /* 0x000fe200078e4800 */
[----:B------:R-:W-:Y:S06]  /*14b0*/  BRA `(.L_x_18) ;  /* 0x00000000000c7947 */ /* 0x000fec0003800000 */
.L_x_13:
[----:B------:R-:W0:Y:S01]  /*14c0*/  MUFU.RSQ R0, -QNAN ;  /* 0xffc0000000007908 */ /* 0x000e220000001400 */
[----:B------:R-:W-:Y:S05]  /*14d0*/  BRA `(.L_x_18) ;  /* 0x0000000000047947 */ /* 0x000fea0003800000 */
.L_x_12:
[----:B------:R-:W-:-:S07]  /*14e0*/  FADD.FTZ R0, R0, R3 ;  /* 0x0000000300007221 */ /* 0x000fce0000010000 */
.L_x_18:
[----:B------:R-:W-:-:S04]  /*14f0*/  IMAD.MOV.U32 R9, RZ, RZ, 0x0 ;  /* 0x00000000ff097424 */ /* 0x000fc800078e00ff */
[----:B0-----:R-:W-:Y:S05]  /*1500*/  RET.REL.NODEC R8 `(_Z25efficient_parallel_evolveiifffPfS_f) ;  /* 0xffffffe808bc7950 */ /* 0x001fea0003c3ffff */
.L_x_19:
[----:B------:R-:W-:-:S00]  /*1510*/  BRA `(.L_x_19) ;  /* 0xfffffffc00fc7947 */ /* 0x000fc0000383ffff */
[----:B------:R-:W-:-:S00]  /*1520*/  NOP ;  /* 0x0000000000007918 */ /* 0x000fc00000000000 */
        /* <DEDUP_REMOVED lines=13> */
.L_x_43:


//--------------------- .text._Z23efficient_parallel_initPfiiffffff --------------------------
	.section	.text._Z23efficient_parallel_initPfiiffffff,"ax",@progbits
	.align	128
        .global         _Z23efficient_parallel_initPfiiffffff
        .type           _Z23efficient_parallel_initPfiiffffff,@function
        .size           _Z23efficient_parallel_initPfiiffffff,(.L_x_45 - _Z23efficient_parallel_initPfiiffffff)
        .other          _Z23efficient_parallel_initPfiiffffff,@"STO_CUDA_ENTRY STV_DEFAULT"
_Z23efficient_parallel_initPfiiffffff:
.text._Z23efficient_parallel_initPfiiffffff:
[----:B------:R-:W-:Y:S01]  /*0000*/  LDC R1, c[0x0][0x37c] ;  /* 0x0000df00ff017b82 */ /* 0x000fe20000000800 */
[----:B------:R-:W0:Y:S01]  /*0010*/  LDCU UR4, c[0x0][0x388] ;  /* 0x00007100ff0477ac */ /* 0x000e220008000800 */
[----:B------:R-:W1:Y:S06]  /*0020*/  S2R R3, SR_TID.X ;  /* 0x0000000000037919 */ /* 0x000e6c0000002100 */
[----:B------:R-:W2:Y:S01]  /*0030*/  LDC R0, c[0x0][0x360] ;  /* 0x0000d800ff007b82 */ /* 0x000ea20000000800 */
[----:B------:R-:W-:Y:S01]  /*0040*/  IMAD.MOV.U32 R6, RZ, RZ, 0x1 ;  /* 0x00000001ff067424 */ /* 0x000fe200078e00ff */
[----:B------:R-:W3:Y:S01]  /*0050*/  LDCU UR6, c[0x0][0x390] ;  /* 0x00007200ff0677ac */ /* 0x000ee20008000800 */
[----:B------:R-:W4:Y:S01]  /*0060*/  S2R R14, SR_TID.Y ;  /* 0x00000000000e7919 */ /* 0x000f220000002200 */
[----:B------:R-:W-:Y:S04]  /*0070*/  BSSY.RECONVERGENT B0, `(.L_x_20) ;  /* 0x0000023000007945 */ /* 0x000fe80003800200 */
[----:B------:R-:W1:Y:S01]  /*0080*/  S2UR UR5, SR_CTAID.X ;  /* 0x00000000000579c3 */ /* 0x000e620000002500 */
[----:B0-----:R-:W0:Y:S07]  /*0090*/  I2F.F64 R4, UR4 ;  /* 0x0000000400047d12 */ /* 0x001e2e0008201c00 */
[----:B------:R-:W5:Y:S01]  /*00a0*/  LDC R21, c[0x0][0x364] ;  /* 0x0000d900ff157b82 */ /* 0x000f620000000800 */
[----:B------:R-:W-:Y:S01]  /*00b0*/  UIADD3 UR4, UPT, UPT, UR4, 0x2, URZ ;  /* 0x0000000204047890 */ /* 0x000fe2000fffe0ff */
[----:B--2---:R-:W-:Y:S01]  /*00c0*/  VIADD R0, R0, 0xfffffffe ;  /* 0xfffffffe00007836 */ /* 0x004fe20000000000 */
[----:B---3--:R-:W-:Y:S03]  /*00d0*/  F2F.F64.F32 R10, UR6 ;  /* 0x00000006000a7d10 */ /* 0x008fe60008201800 */
[----:B-1----:R-:W-:-:S05]  /*00e0*/  IMAD R0, R0, UR5, R3 ;  /* 0x0000000500007c24 */ /* 0x002fca000f8e0203 */
[----:B0-----:R-:W0:Y:S01]  /*00f0*/  MUFU.RCP64H R7, R5 ;  /* 0x0000000500077308 */ /* 0x001e220000001800 */
[----:B------:R-:W4:Y:S01]  /*0100*/  S2UR UR5, SR_CTAID.Y ;  /* 0x00000000000579c3 */ /* 0x000f220000002600 */
[----:B------:R-:W-:-:S06]  /*0110*/  VIADD R12, R0, 0xffffffff ;  /* 0xffffffff000c7836 */ /* 0x000fcc0000000000 */
[----:B------:R-:W1:Y:S01]  /*0120*/  I2F.F64 R2, R12 ;  /* 0x0000000c00027312 */ /* 0x000e620000201c00 */
[----:B-----5:R-:W-:Y:S01]  /*0130*/  VIADD R21, R21, 0xfffffffe ;  /* 0xfffffffe15157836 */ /* 0x020fe20000000000 */
[C---:B0-----:R-:W-:Y:S02]  /*0140*/  DFMA R8, -R4.reuse, R6, 1 ;  /* 0x3ff000000408742b */ /* 0x041fe40000000106 */
[----:B-1----:R-:W-:-:S06]  /*0150*/  DFMA R2, R4, -0.5, R2 ;  /* 0xbfe000000402782b */ /* 0x002fcc0000000002 */
[----:B------:R-:W-:Y:S01]  /*0160*/  DFMA R8, R8, R8, R8 ;  /* 0x000000080808722b */ /* 0x000fe20000000008 */
[----:B----4-:R-:W-:-:S04]  /*0170*/  IMAD R21, R21, UR5, R14 ;  /* 0x0000000515157c24 */ /* 0x010fc8000f8e020e */
[----:B------:R-:W-:Y:S01]  /*0180*/  IMAD R0, R21, UR4, R0 ;  /* 0x0000000415007c24 */ /* 0x000fe2000f8e0200 */
[----:B------:R-:W-:Y:S02]  /*0190*/  DMUL R10, R2, R10 ;  /* 0x0000000a020a7228 */ /* 0x000fe40000000000 */
[----:B------:R-:W-:-:S08]  /*01a0*/  DFMA R8, R6, R8, R6 ;  /* 0x000000080608722b */ /* 0x000fd00000000006 */
[----:B------:R-:W-:Y:S01]  /*01b0*/  DFMA R6, -R4, R8, 1 ;  /* 0x3ff000000406742b */ /* 0x000fe20000000108 */
[----:B------:R-:W-:-:S07]  /*01c0*/  FSETP.GEU.AND P1, PT, |R11|, 6.5827683646048100446e-37, PT ;  /* 0x036000000b00780b */ /* 0x000fce0003f2e200 */
[----:B------:R-:W-:-:S08]  /*01d0*/  DFMA R6, R8, R6, R8 ;  /* 0x000000060806722b */ /* 0x000fd00000000008 */
[----:B------:R-:W-:-:S08]  /*01e0*/  DMUL R2, R10, R6 ;  /* 0x000000060a027228 */ /* 0x000fd00000000000 */
[----:B------:R-:W-:-:S08]  /*01f0*/  DFMA R8, -R4, R2, R10 ;  /* 0x000000020408722b */ /* 0x000fd0000000010a */
[----:B------:R-:W-:-:S10]  /*0200*/  DFMA R2, R6, R8, R2 ;  /* 0x000000080602722b */ /* 0x000fd40000000002 */
[----:B------:R-:W-:-:S05]  /*0210*/  FFMA R6, RZ, R5, R3 ;  /* 0x00000005ff067223 */ /* 0x000fca0000000003 */
[----:B------:R-:W-:-:S13]  /*0220*/  FSETP.GT.AND P0, PT, |R6|, 1.469367938527859385e-39, PT ;  /* 0x001000000600780b */ /* 0x000fda0003f04200 */
[----:B------:R-:W-:Y:S05]  /*0230*/  @P0 BRA P1, `(.L_x_21) ;  /* 0x0000000000180947 */ /* 0x000fea0000800000 */
[----:B------:R-:W-:Y:S01]  /*0240*/  IMAD.MOV.U32 R6, RZ, RZ, R4 ;  /* 0x000000ffff067224 */ /* 0x000fe200078e0004 */
[----:B------:R-:W-:Y:S01]  /*0250*/  MOV R20, 0x280 ;  /* 0x0000028000147802 */ /* 0x000fe20000000f00 */
[----:B------:R-:W-:-:S07]  /*0260*/  IMAD.MOV.U32 R7, RZ, RZ, R5 ;  /* 0x000000ffff077224 */ /* 0x000fce00078e0005 */
[----:B------:R-:W-:Y:S05]  /*0270*/  CALL.REL.NOINC `($__internal_3_$__cuda_sm20_div_rn_f64_full) ;  /* 0x0000000c00687944 */ /* 0x000fea0003c00000 */
[----:B------:R-:W-:Y:S02]  /*0280*/  IMAD.MOV.U32 R2, RZ, RZ, R12 ;  /* 0x000000ffff027224 */ /* 0x000fe400078e000c */
[----:B------:R-:W-:-:S07]  /*0290*/  IMAD.MOV.U32 R3, RZ, RZ, R13 ;  /* 0x000000ffff037224 */ /* 0x000fce00078e000d */
.L_x_21:
[----:B------:R-:W-:Y:S05]  /*02a0*/  BSYNC.RECONVERGENT B0 ;  /* 0x0000000000007941 */ /* 0x000fea0003800200 */
.L_x_20:
[----:B------:R-:W0:Y:S01]  /*02b0*/  LDCU UR4, c[0x0][0x38c] ;  /* 0x00007180ff0477ac */ /* 0x000e220008000800 */
[----:B------:R-:W-:Y:S01]  /*02c0*/  MOV R10, 0x1 ;  /* 0x00000001000a7802 */ /* 0x000fe20000000f00 */
[----:B------:R-:W-:Y:S01]  /*02d0*/  VIADD R21, R21, 0xffffffff ;  /* 0xffffffff15157836 */ /* 0x000fe20000000000 */
[----:B------:R-:W-:Y:S01]  /*02e0*/  F2F.F32.F64 R2, R2 ;  /* 0x0000000200027310 */ /* 0x000fe20000301000 */
[----:B------:R-:W-:Y:S07]  /*02f0*/  BSSY.RECONVERGENT B0, `(.L_x_22) ;  /* 0x0000018000007945 */ /* 0x000fee0003800200 */
[----:B------:R-:W-:Y:S08]  /*0300*/  I2F.F64 R4, R21 ;  /* 0x0000001500047312 */ /* 0x000ff00000201c00 */
[----:B0-----:R-:W0:Y:S01]  /*0310*/  I2F.F64 R6, UR4 ;  /* 0x0000000400067d12 */ /* 0x001e220008201c00 */
[----:B------:R-:W1:Y:S07]  /*0320*/  LDCU UR4, c[0x0][0x394] ;  /* 0x00007280ff0477ac */ /* 0x000e6e0008000800 */
[----:B0-----:R-:W0:Y:S01]  /*0330*/  MUFU.RCP64H R11, R7 ;  /* 0x00000007000b7308 */ /* 0x001e220000001800 */
[----:B------:R-:W-:-:S02]  /*0340*/  DFMA R4, R6, -0.5, R4 ;  /* 0xbfe000000604782b */ /* 0x000fc40000000004 */
[----:B0-----:R-:W-:-:S08]  /*0350*/  DFMA R8, -R6, R10, 1 ;  /* 0x3ff000000608742b */ /* 0x001fd0000000010a */
[----:B------:R-:W-:Y:S02]  /*0360*/  DFMA R12, R8, R8, R8 ;  /* 0x00000008080c722b */ /* 0x000fe40000000008 */
[----:B-1----:R-:W0:Y:S06]  /*0370*/  F2F.F64.F32 R8, UR4 ;  /* 0x0000000400087d10 */ /* 0x002e2c0008201800 */
[----:B------:R-:W-:-:S08]  /*0380*/  DFMA R12, R10, R12, R10 ;  /* 0x0000000c0a0c722b */ /* 0x000fd0000000000a */
[----:B------:R-:W-:Y:S02]  /*0390*/  DFMA R14, -R6, R12, 1 ;  /* 0x3ff00000060e742b */ /* 0x000fe4000000010c */
[----:B0-----:R-:W-:-:S06]  /*03a0*/  DMUL R10, R4, R8 ;  /* 0x00000008040a7228 */ /* 0x001fcc0000000000 */
[----:B------:R-:W-:-:S04]  /*03b0*/  DFMA R14, R12, R14, R12 ;  /* 0x0000000e0c0e722b */ /* 0x000fc8000000000c */
[----:B------:R-:W-:-:S04]  /*03c0*/  FSETP.GEU.AND P1, PT, |R11|, 6.5827683646048100446e-37, PT ;  /* 0x036000000b00780b */ /* 0x000fc80003f2e200 */
[----:B------:R-:W-:-:S08]  /*03d0*/  DMUL R4, R10, R14 ;  /* 0x0000000e0a047228 */ /* 0x000fd00000000000 */
[----:B------:R-:W-:-:S08]  /*03e0*/  DFMA R8, -R6, R4, R10 ;  /* 0x000000040608722b */ /* 0x000fd0000000010a */
[----:B------:R-:W-:-:S10]  /*03f0*/  DFMA R4, R14, R8, R4 ;  /* 0x000000080e04722b */ /* 0x000fd40000000004 */
[----:B------:R-:W-:-:S05]  /*0400*/  FFMA R8, RZ, R7, R5 ;  /* 0x00000007ff087223 */ /* 0x000fca0000000005 */
[----:B------:R-:W-:-:S13]  /*0410*/  FSETP.GT.AND P0, PT, |R8|, 1.469367938527859385e-39, PT ;  /* 0x001000000800780b */ /* 0x000fda0003f04200 */
[----:B------:R-:W-:Y:S05]  /*0420*/  @P0 BRA P1, `(.L_x_23) ;  /* 0x0000000000100947 */ /* 0x000fea0000800000 */
[----:B------:R-:W-:-:S07]  /*0430*/  MOV R20, 0x450 ;  /* 0x0000045000147802 */ /* 0x000fce0000000f00 */
[----:B------:R-:W-:Y:S05]  /*0440*/  CALL.REL.NOINC `($__internal_3_$__cuda_sm20_div_rn_f64_full) ;  /* 0x0000000800f47944 */ /* 0x000fea0003c00000 */
[----:B------:R-:W-:Y:S02]  /*0450*/  IMAD.MOV.U32 R4, RZ, RZ, R12 ;  /* 0x000000ffff047224 */ /* 0x000fe400078e000c */
[----:B------:R-:W-:-:S07]  /*0460*/  IMAD.MOV.U32 R5, RZ, RZ, R13 ;  /* 0x000000ffff057224 */ /* 0x000fce00078e000d */
.L_x_23:
[----:B------:R-:W-:Y:S05]  /*0470*/  BSYNC.RECONVERGENT B0 ;  /* 0x0000000000007941 */ /* 0x000fea0003800200 */
.L_x_22:
[----:B------:R-:W0:Y:S01]  /*0480*/  LDC R13, c[0x0][0x3a0] ;  /* 0x0000e800ff0d7b82 */ /* 0x000e220000000800 */
[----:B------:R-:W-:Y:S01]  /*0490*/  IMAD.MOV.U32 R8, RZ, RZ, 0x1 ;  /* 0x00000001ff087424 */ /* 0x000fe200078e00ff */
[----:B------:R-:W1:Y:S01]  /*04a0*/  LDCU UR4, c[0x0][0x398] ;  /* 0x00007300ff0477ac */ /* 0x000e620008000800 */
[----:B------:R-:W-:Y:S01]  /*04b0*/  F2F.F32.F64 R21, R4 ;  /* 0x0000000400157310 */ /* 0x000fe20000301000 */
[----:B------:R-:W-:Y:S01]  /*04c0*/  BSSY.RECONVERGENT B0, `(.L_x_24) ;  /* 0x000001a000007945 */ /* 0x000fe20003800200 */
[----:B-1----:R-:W-:Y:S01]  /*04d0*/  FADD R2, R2, -UR4 ;  /* 0x8000000402027e21 */ /* 0x002fe20008000000 */
[----:B0-----:R-:W-:-:S03]  /*04e0*/  FMUL R13, R13, R13 ;  /* 0x0000000d0d0d7220 */ /* 0x001fc60000400000 */
[----:B------:R-:W-:Y:S02]  /*04f0*/  FMUL R12, R2, -R2 ;  /* 0x80000002020c7220 */ /* 0x000fe40000400000 */
[----:B------:R-:W0:Y:S08]  /*0500*/  F2F.F64.F32 R6, R13 ;  /* 0x0000000d00067310 */ /* 0x000e300000201800 */
[----:B------:R-:W1:Y:S01]  /*0510*/  F2F.F64.F32 R12, R12 ;  /* 0x0000000c000c7310 */ /* 0x000e620000201800 */
[----:B0-----:R-:W-:-:S07]  /*0520*/  DADD R6, R6, R6 ;  /* 0x0000000006067229 */ /* 0x001fce0000000006 */
[----:B------:R-:W0:Y:S01]  /*0530*/  MUFU.RCP64H R9, R7 ;  /* 0x0000000700097308 */ /* 0x000e220000001800 */
[----:B-1----:R-:W-:Y:S01]  /*0540*/  FSETP.GEU.AND P1, PT, |R13|, 6.5827683646048100446e-37, PT ;  /* 0x036000000d00780b */ /* 0x002fe20003f2e200 */
[----:B0-----:R-:W-:-:S08]  /*0550*/  DFMA R10, -R6, R8, 1 ;  /* 0x3ff00000060a742b */ /* 0x001fd00000000108 */
[----:B------:R-:W-:-:S08]  /*0560*/  DFMA R10, R10, R10, R10 ;  /* 0x0000000a0a0a722b */ /* 0x000fd0000000000a */
[----:B------:R-:W-:-:S08]  /*0570*/  DFMA R10, R8, R10, R8 ;  /* 0x0000000a080a722b */ /* 0x000fd00000000008 */
[----:B------:R-:W-:-:S08]  /*0580*/  DFMA R2, -R6, R10, 1 ;  /* 0x3ff000000602742b */ /* 0x000fd0000000010a */
        /* <DEDUP_REMOVED lines=11> */
[----:B------:R-:W-:Y:S01]  /*0640*/  IMAD.MOV.U32 R2, RZ, RZ, R12 ;  /* 0x000000ffff027224 */ /* 0x000fe200078e000c */
[----:B------:R-:W-:-:S07]  /*0650*/  MOV R3, R13 ;  /* 0x0000000d00037202 */ /* 0x000fce0000000f00 */
.L_x_25:
[----:B------:R-:W-:Y:S05]  /*0660*/  BSYNC.RECONVERGENT B0 ;  /* 0x0000000000007941 */ /* 0x000fea0003800200 */
.L_x_24:
[----:B------:R-:W0:Y:S01]  /*0670*/  LDC R10, c[0x0][0x3a4] ;  /* 0x0000e900ff0a7b82 */ /* 0x000e220000000800 */
[----:B------:R-:W-:Y:S01]  /*0680*/  IMAD.MOV.U32 R4, RZ, RZ, 0x1 ;  /* 0x00000001ff047424 */ /* 0x000fe200078e00ff */
[----:B------:R-:W1:Y:S01]  /*0690*/  LDCU UR4, c[0x0][0x39c] ;  /* 0x00007380ff0477ac */ /* 0x000e620008000800 */
[----:B------:R-:W-:Y:S01]  /*06a0*/  BSSY.RECONVERGENT B0, `(.L_x_26) ;  /* 0x000001a000007945 */ /* 0x000fe20003800200 */
[----:B-1----:R-:W-:Y:S01]  /*06b0*/  FADD R21, R21, -UR4 ;  /* 0x8000000415157e21 */ /* 0x002fe20008000000 */
[----:B0-----:R-:W-:-:S03]  /*06c0*/  FMUL R10, R10, R10 ;  /* 0x0000000a0a0a7220 */ /* 0x001fc60000400000 */
[----:B------:R-:W-:Y:S01]  /*06d0*/  FMUL R12, R21, R21 ;  /* 0x00000015150c7220 */ /* 0x000fe20000400000 */
        /* <DEDUP_REMOVED lines=22> */
.L_x_27:
[----:B------:R-:W-:Y:S05]  /*0840*/  BSYNC.RECONVERGENT B0 ;  /* 0x0000000000007941 */ /* 0x000fea0003800200 */
.L_x_26:
[----:B------:R-:W-:Y:S01]  /*0850*/  DADD R2, -R4, R2 ;  /* 0x0000000004027229 */ /* 0x000fe20000000102 */
[----:B------:R-:W-:Y:S01]  /*0860*/  UMOV UR4, 0xfefa39ef ;  /* 0xfefa39ef00047882 */ /* 0x000fe20000000000 */
[----:B------:R-:W-:Y:S01]  /*0870*/  IMAD.MOV.U32 R4, RZ, RZ, 0x652b82fe ;  /* 0x652b82feff047424 */ /* 0x000fe200078e00ff */
[----:B------:R-:W-:Y:S01]  /*0880*/  UMOV UR5, 0x3fe62e42 ;  /* 0x3fe62e4200057882 */ /* 0x000fe20000000000 */
[----:B------:R-:W-:Y:S01]  /*0890*/  IMAD.MOV.U32 R5, RZ, RZ, 0x3ff71547 ;  /* 0x3ff71547ff057424 */ /* 0x000fe200078e00ff */
[----:B------:R-:W-:Y:S05]  /*08a0*/  BSSY.RECONVERGENT B0, `(.L_x_28) ;  /* 0x0000037000007945 */ /* 0x000fea0003800200 */
[----:B------:R-:W-:Y:S01]  /*08b0*/  DFMA R4, R2, R4, 6.75539944105574400000e+15 ;  /* 0x433800000204742b */ /* 0x000fe20000000004 */
[----:B------:R-:W-:-:S07]  /*08c0*/  FSETP.GEU.AND P0, PT, |R3|, 4.1917929649353027344, PT ;  /* 0x4086232b0300780b */ /* 0x000fce0003f0e200 */
[----:B------:R-:W-:-:S08]  /*08d0*/  DADD R6, R4, -6.75539944105574400000e+15 ;  /* 0xc338000004067429 */ /* 0x000fd00000000000 */
[----:B------:R-:W-:Y:S01]  /*08e0*/  DFMA R8, R6, -UR4, R2 ;  /* 0x8000000406087c2b */ /* 0x000fe20008000002 */
[----:B------:R-:W-:Y:S01]  /*08f0*/  UMOV UR4, 0x3b39803f ;  /* 0x3b39803f00047882 */ /* 0x000fe20000000000 */
[----:B------:R-:W-:-:S06]  /*0900*/  UMOV UR5, 0x3c7abc9e ;  /* 0x3c7abc9e00057882 */ /* 0x000fcc0000000000 */
[----:B------:R-:W-:Y:S01]  /*0910*/  DFMA R6, R6, -UR4, R8 ;  /* 0x8000000406067c2b */ /* 0x000fe20008000008 */
[----:B------:R-:W-:Y:S01]  /*0920*/  UMOV UR4, 0x69ce2bdf ;  /* 0x69ce2bdf00047882 */ /* 0x000fe20000000000 */
[----:B------:R-:W-:Y:S01]  /*0930*/  MOV R8, 0xfca213ea ;  /* 0xfca213ea00087802 */ /* 0x000fe20000000f00 */
[----:B------:R-:W-:Y:S01]  /*0940*/  IMAD.MOV.U32 R9, RZ, RZ, 0x3e928af3 ;  /* 0x3e928af3ff097424 */ /* 0x000fe200078e00ff */
[----:B------:R-:W-:-:S05]  /*0950*/  UMOV UR5, 0x3e5ade15 ;  /* 0x3e5ade1500057882 */ /* 0x000fca0000000000 */
[----:B------:R-:W-:Y:S01]  /*0960*/  DFMA R8, R6, UR4, R8 ;  /* 0x0000000406087c2b */ /* 0x000fe20008000008 */
[----:B------:R-:W-:Y:S01]  /*0970*/  UMOV UR4, 0x62401315 ;  /* 0x6240131500047882 */ /* 0x000fe20000000000 */
[----:B------:R-:W-:-:S06]  /*0980*/  UMOV UR5, 0x3ec71dee ;  /* 0x3ec71dee00057882 */ /* 0x000fcc0000000000 */
[----:B------:R-:W-:Y:S01]  /*0990*/  DFMA R8, R6, R8, UR4 ;  /* 0x0000000406087e2b */ /* 0x000fe20008000008 */
        /* <DEDUP_REMOVED lines=20> */
[----:B------:R-:W-:-:S08]  /*0ae0*/  DFMA R8, R6, R8, UR4 ;  /* 0x0000000406087e2b */ /* 0x000fd00008000008 */
[----:B------:R-:W-:-:S08]  /*0af0*/  DFMA R8, R6, R8, 1 ;  /* 0x3ff000000608742b */ /* 0x000fd00000000008 */
[----:B------:R-:W-:-:S10]  /*0b00*/  DFMA R8, R6, R8, 1 ;  /* 0x3ff000000608742b */ /* 0x000fd40000000008 */
[----:B------:R-:W-:Y:S02]  /*0b10*/  IMAD R7, R4, 0x100000, R9 ;  /* 0x0010000004077824 */ /* 0x000fe400078e0209 */
[----:B------:R-:W-:Y:S01]  /*0b20*/  IMAD.MOV.U32 R6, RZ, RZ, R8 ;  /* 0x000000ffff067224 */ /* 0x000fe200078e0008 */
[----:B------:R-:W-:Y:S06]  /*0b30*/  @!P0 BRA `(.L_x_29) ;  /* 0x0000000000348947 */ /* 0x000fec0003800000 */
[----:B------:R-:W-:Y:S01]  /*0b40*/  FSETP.GEU.AND P1, PT, |R3|, 4.2275390625, PT ;  /* 0x408748000300780b */ /* 0x000fe20003f2e200 */
[C---:B------:R-:W-:Y:S02]  /*0b50*/  DADD R6, R2.reuse, +INF ;  /* 0x7ff0000002067429 */ /* 0x040fe40000000000 */
[----:B------:R-:W-:-:S08]  /*0b60*/  DSETP.GEU.AND P0, PT, R2, RZ, PT ;  /* 0x000000ff0200722a */ /* 0x000fd00003f0e000 */
[----:B------:R-:W-:Y:S02]  /*0b70*/  FSEL R6, R6, RZ, P0 ;  /* 0x000000ff06067208 */ /* 0x000fe40000000000 */
[----:B------:R-:W-:Y:S01]  /*0b80*/  @!P1 LEA.HI R5, R4, R4, RZ, 0x1 ;  /* 0x0000000404059211 */ /* 0x000fe200078f08ff */
[----:B------:R-:W-:Y:S01]  /*0b90*/  @!P1 IMAD.MOV.U32 R2, RZ, RZ, R8 ;  /* 0x000000ffff029224 */ /* 0x000fe200078e0008 */
[----:B------:R-:W-:Y:S02]  /*0ba0*/  FSEL R7, R7, RZ, P0 ;  /* 0x000000ff07077208 */ /* 0x000fe40000000000 */
[----:B------:R-:W-:-:S05]  /*0bb0*/  @!P1 SHF.R.S32.HI R5, RZ, 0x1, R5 ;  /* 0x00000001ff059819 */ /* 0x000fca0000011405 */
[----:B------:R-:W-:Y:S02]  /*0bc0*/  @!P1 IMAD.IADD R4, R4, 0x1, -R5 ;  /* 0x0000000104049824 */ /* 0x000fe400078e0a05 */
[----:B------:R-:W-:-:S03]  /*0bd0*/  @!P1 IMAD R3, R5, 0x100000, R9 ;  /* 0x0010000005039824 */ /* 0x000fc600078e0209 */
[----:B------:R-:W-:Y:S01]  /*0be0*/  @!P1 LEA R5, R4, 0x3ff00000, 0x14 ;  /* 0x3ff0000004059811 */ /* 0x000fe200078ea0ff */
[----:B------:R-:W-:-:S06]  /*0bf0*/  @!P1 IMAD.MOV.U32 R4, RZ, RZ, RZ ;  /* 0x000000ffff049224 */ /* 0x000fcc00078e00ff */
[----:B------:R-:W-:-:S11]  /*0c00*/  @!P1 DMUL R6, R2, R4 ;  /* 0x0000000402069228 */ /* 0x000fd60000000000 */
.L_x_29:
[----:B------:R-:W-:Y:S05]  /*0c10*/  BSYNC.RECONVERGENT B0 ;  /* 0x0000000000007941 */ /* 0x000fea0003800200 */
.L_x_28:
[----:B------:R-:W0:Y:S02]  /*0c20*/  LDCU.64 UR4, c[0x0][0x3a0] ;  /* 0x00007400ff0477ac */ /* 0x000e240008000a00 */
[----:B0-----:R-:W0:Y:S01]  /*0c30*/  F2F.F64.F32 R4, UR4 ;  /* 0x0000000400047d10 */ /* 0x001e220008201800 */
[----:B------:R-:W-:-:S07]  /*0c40*/  UMOV UR4, 0x54442eea ;  /* 0x54442eea00047882 */ /* 0x000fce0000000000 */
[----:B------:R-:W1:Y:S01]  /*0c50*/  F2F.F64.F32 R2, UR5 ;  /* 0x0000000500027d10 */ /* 0x000e620008201800 */
[----:B------:R-:W-:Y:S02]  /*0c60*/  UMOV UR5, 0x401921fb ;  /* 0x401921fb00057882 */ /* 0x000fe40000000000 */
[----:B0-----:R-:W-:Y:S02]  /*0c70*/  DMUL R4, R4, UR4 ;  /* 0x0000000404047c28 */ /* 0x001fe40008000000 */
[----:B------:R-:W0:Y:S06]  /*0c80*/  LDCU.64 UR4, c[0x0][0x358] ;  /* 0x00006b00ff0477ac */ /* 0x000e2c0008000a00 */
[----:B-1----:R-:W-:-:S06]  /*0c90*/  DMUL R4, R2, R4 ;  /* 0x0000000402047228 */ /* 0x002fcc0000000000 */
[----:B------:R-:W1:Y:S04]  /*0ca0*/  MUFU.RCP64H R3, R5 ;  /* 0x0000000500037308 */ /* 0x000e680000001800 */
[----:B------:R-:W-:-:S04]  /*0cb0*/  IADD3 R2, PT, PT, R5, 0x300402, RZ ;  /* 0x0030040205027810 */ /* 0x000fc80007ffe0ff */
[----:B------:R-:W-:Y:S02]  /*0cc0*/  FSETP.GEU.AND P0, PT, |R2|, 5.8789094863358348022e-39, PT ;  /* 0x004004020200780b */ /* 0x000fe40003f0e200 */
[----:B-1----:R-:W-:-:S08]  /*0cd0*/  DFMA R8, -R4, R2, 1 ;  /* 0x3ff000000408742b */ /* 0x002fd00000000102 */
[----:B------:R-:W-:-:S08]  /*0ce0*/  DFMA R8, R8, R8, R8 ;  /* 0x000000080808722b */ /* 0x000fd00000000008 */
[----:B------:R-:W-:-:S08]  /*0cf0*/  DFMA R8, R2, R8, R2 ;  /* 0x000000080208722b */ /* 0x000fd00000000002 */
[----:B------:R-:W-:-:S08]  /*0d00*/  DFMA R10, -R4, R8, 1 ;  /* 0x3ff00000040a742b */ /* 0x000fd00000000108 */
[----:B------:R-:W-:Y:S01]  /*0d10*/  DFMA R8, R8, R10, R8 ;  /* 0x0000000a0808722b */ /* 0x000fe20000000008 */
[----:B0-----:R-:W-:Y:S10]  /*0d20*/  @P0 BRA `(.L_x_30) ;  /* 0x0000000000100947 */ /* 0x001ff40003800000 */
[----:B------:R-:W-:-:S05]  /*0d30*/  LOP3.LUT R2, R5, 0x7fffffff, RZ, 0xc0, !PT ;  /* 0x7fffffff05027812 */ /* 0x000fca00078ec0ff */
[----:B------:R-:W-:Y:S01]  /*0d40*/  VIADD R10, R2, 0xfff00000 ;  /* 0xfff00000020a7836 */ /* 0x000fe20000000000 */
[----:B------:R-:W-:-:S07]  /*0d50*/  MOV R2, 0xd70 ;  /* 0x00000d7000027802 */ /* 0x000fce0000000f00 */
[----:B------:R-:W-:Y:S05]  /*0d60*/  CALL.REL.NOINC `($__internal_2_$__cuda_sm20_dblrcp_rn_slowpath_v3) ;  /* 0x0000000000187944 */ /* 0x000fea0003c00000 */
.L_x_30:
[----:B------:R-:W0:Y:S01]  /*0d70*/  LDC.64 R2, c[0x0][0x380] ;  /* 0x0000e000ff027b82 */ /* 0x000e220000000a00 */
[----:B------:R-:W-:-:S10]  /*0d80*/  DMUL R8, R8, R6 ;  /* 0x0000000608087228 */ /* 0x000fd40000000000 */
[----:B------:R-:W1:Y:S01]  /*0d90*/  F2F.F32.F64 R9, R8 ;  /* 0x0000000800097310 */ /* 0x000e620000301000 */
[----:B0-----:R-:W-:-:S05]  /*0da0*/  IMAD.WIDE R2, R0, 0x4, R2 ;  /* 0x0000000400027825 */ /* 0x001fca00078e0202 */
[----:B-1----:R-:W-:Y:S01]  /*0db0*/  STG.E desc[UR4][R2.64], R9 ;  /* 0x0000000902007986 */ /* 0x002fe2000c101904 */
[----:B------:R-:W-:Y:S05]  /*0dc0*/  EXIT ;  /* 0x000000000000794d */ /* 0x000fea0003800000 */
        .weak           $__internal_2_$__cuda_sm20_dblrcp_rn_slowpath_v3
        .type           $__internal_2_$__cuda_sm20_dblrcp_rn_slowpath_v3,@function
        .size           $__internal_2_$__cuda_sm20_dblrcp_rn_slowpath_v3,($__internal_3_$__cuda_sm20_div_rn_f64_full - $__internal_2_$__cuda_sm20_dblrcp_rn_slowpath_v3)
$__internal_2_$__cuda_sm20_dblrcp_rn_slowpath_v3:
[----:B------:R-:W-:-:S14]  /*0dd0*/  DSETP.GTU.AND P0, PT, |R4|, +INF , PT ;  /* 0x7ff000000400742a */ /* 0x000fdc0003f0c200 */
[----:B------:R-:W-:Y:S05]  /*0de0*/  @P0 BRA `(.L_x_31) ;  /* 0x00000000007c0947 */ /* 0x000fea0003800000 */
[----:B------:R-:W-:-:S05]  /*0df0*/  LOP3.LUT R3, R5, 0x7fffffff, RZ, 0xc0, !PT ;  /* 0x7fffffff05037812 */ /* 0x000fca00078ec0ff */
[----:B------:R-:W-:-:S05]  /*0e00*/  VIADD R8, R3, 0xffffffff ;  /* 0xffffffff03087836 */ /* 0x000fca0000000000 */
[----:B------:R-:W-:-:S13]  /*0e10*/  ISETP.GE.U32.AND P0, PT, R8, 0x7fefffff, PT ;  /* 0x7fefffff0800780c */ /* 0x000fda0003f06070 */
[----:B------:R-:W-:Y:S01]  /*0e20*/  @P0 LOP3.LUT R9, R5, 0x7ff00000, RZ, 0x3c, !PT ;  /* 0x7ff0000005090812 */ /* 0x000fe200078e3cff */
[----:B------:R-:W-:Y:S01]  /*0e30*/  @P0 IMAD.MOV.U32 R8, RZ, RZ, RZ ;  /* 0x000000ffff080224 */ /* 0x000fe200078e00ff */
[----:B------:R-:W-:Y:S06]  /*0e40*/  @P0 BRA `(.L_x_32) ;  /* 0x00000000006c0947 */ /* 0x000fec0003800000 */
[----:B------:R-:W-:-:S13]  /*0e50*/  ISETP.GE.U32.AND P0, PT, R3, 0x1000001, PT ;  /* 0x010000010300780c */ /* 0x000fda0003f06070 */
[----:B------:R-:W-:Y:S05]  /*0e60*/  @!P0 BRA `(.L_x_33) ;  /* 0x0000000000348947 */ /* 0x000fea0003800000 */
[----:B------:R-:W-:Y:S02]  /*0e70*/  VIADD R9, R5, 0xc0200000 ;  /* 0xc020000005097836 */ /* 0x000fe40000000000 */
[----:B------:R-:W-:Y:S02]  /*0e80*/  IMAD.MOV.U32 R8, RZ, RZ, R4 ;  /* 0x000000ffff087224 */ /* 0x000fe400078e0004 */
[----:B------:R-:W0:Y:S04]  /*0e90*/  MUFU.RCP64H R11, R9 ;  /* 0x00000009000b7308 */ /* 0x000e280000001800 */
[----:B0-----:R-:W-:-:S08]  /*0ea0*/  DFMA R12, -R8, R10, 1 ;  /* 0x3ff00000080c742b */ /* 0x001fd0000000010a */
[----:B------:R-:W-:-:S08]  /*0eb0*/  DFMA R12, R12, R12, R12 ;  /* 0x0000000c0c0c722b */ /* 0x000fd0000000000c */
[----:B------:R-:W-:-:S08]  /*0ec0*/  DFMA R12, R10, R12, R10 ;  /* 0x0000000c0a0c722b */ /* 0x000fd0000000000a */
[----:B------:R-:W-:-:S08]  /*0ed0*/  DFMA R10, -R8, R12, 1 ;  /* 0x3ff00000080a742b */ /* 0x000fd0000000010c */
[----:B------:R-:W-:-:S08]  /*0ee0*/  DFMA R10, R12, R10, R12 ;  /* 0x0000000a0c0a722b */ /* 0x000fd0000000000c */
[----:B------:R-:W-:-:S08]  /*0ef0*/  DMUL R10, R10, 2.2250738585072013831e-308 ;  /* 0x001000000a0a7828 */ /* 0x000fd00000000000 */
[----:B------:R-:W-:-:S08]  /*0f00*/  DFMA R4, -R4, R10, 1 ;  /* 0x3ff000000404742b */ /* 0x000fd0000000010a */
[----:B------:R-:W-:-:S08]  /*0f10*/  DFMA R4, R4, R4, R4 ;  /* 0x000000040404722b */ /* 0x000fd00000000004 */
[----:B------:R-:W-:Y:S01]  /*0f20*/  DFMA R8, R10, R4, R10 ;  /* 0x000000040a08722b */ /* 0x000fe2000000000a */
[----:B------:R-:W-:Y:S10]  /*0f30*/  BRA `(.L_x_32) ;  /* 0x0000000000307947 */ /* 0x000ff40003800000 */
.L_x_33:
[----:B------:R-:W-:Y:S01]  /*0f40*/  DMUL R4, R4, 8.11296384146066816958e+31 ;  /* 0x4690000004047828 */ /* 0x000fe20000000000 */
[----:B------:R-:W-:-:S05]  /*0f50*/  IMAD.MOV.U32 R8, RZ, RZ, R10 ;  /* 0x000000ffff087224 */ /* 0x000fca00078e000a */
[----:B------:R-:W0:Y:S02]  /*0f60*/  MUFU.RCP64H R9, R5 ;  /* 0x0000000500097308 */ /* 0x000e240000001800 */
[----:B0-----:R-:W-:-:S08]  /*0f70*/  DFMA R10, -R4, R8, 1 ;  /* 0x3ff00000040a742b */ /* 0x001fd00000000108 */
[----:B------:R-:W-:-:S08]  /*0f80*/  DFMA R10, R10, R10, R10 ;  /* 0x0000000a0a0a722b */ /* 0x000fd0000000000a */
[----:B------:R-:W-:-:S08]  /*0f90*/  DFMA R10, R8, R10, R8 ;  /* 0x0000000a080a722b */ /* 0x000fd00000000008 */
[----:B------:R-:W-:-:S08]  /*0fa0*/  DFMA R8, -R4, R10, 1 ;  /* 0x3ff000000408742b */ /* 0x000fd0000000010a */
[----:B------:R-:W-:-:S08]  /*0fb0*/  DFMA R8, R10, R8, R10 ;  /* 0x000000080a08722b */ /* 0x000fd0000000000a */
[----:B------:R-:W-:Y:S01]  /*0fc0*/  DMUL R8, R8, 8.11296384146066816958e+31 ;  /* 0x4690000008087828 */ /* 0x000fe20000000000 */
[----:B------:R-:W-:Y:S10]  /*0fd0*/  BRA `(.L_x_32) ;  /* 0x0000000000087947 */ /* 0x000ff40003800000 */
.L_x_31:
[----:B------:R-:W-:Y:S02]  /*0fe0*/  LOP3.LUT R9, R5, 0x80000, RZ, 0xfc, !PT ;  /* 0x0008000005097812 */ /* 0x000fe400078efcff */
[----:B------:R-:W-:-:S07]  /*0ff0*/  MOV R8, R4 ;  /* 0x0000000400087202 */ /* 0x000fce0000000f00 */
.L_x_32:
[----:B------:R-:W-:-:S04]  /*1000*/  IMAD.MOV.U32 R3, RZ, RZ, 0x0 ;  /* 0x00000000ff037424 */ /* 0x000fc800078e00ff */
[----:B------:R-:W-:Y:S05]  /*1010*/  RET.REL.NODEC R2 `(_Z23efficient_parallel_initPfiiffffff) ;  /* 0xffffffec02f87950 */ /* 0x000fea0003c3ffff */
        .weak           $__internal_3_$__cuda_sm20_div_rn_f64_full
        .type           $__internal_3_$__cuda_sm20_div_rn_f64_full,@function
        .size           $__internal_3_$__cuda_sm20_div_rn_f64_full,(.L_x_45 - $__internal_3_$__cuda_sm20_div_rn_f64_full)
$__internal_3_$__cuda_sm20_div_rn_f64_full:
[C---:B------:R-:W-:Y:S01]  /*1020*/  FSETP.GEU.AND P0, PT, |R7|.reuse, 1.469367938527859385e-39, PT ;  /* 0x001000000700780b */ /* 0x040fe20003f0e200 */
[----:B------:R-:W-:Y:S01]  /*1030*/  IMAD.MOV.U32 R5, RZ, RZ, R11 ;  /* 0x000000ffff057224 */ /* 0x000fe200078e000b */
[C---:B------:R-:W-:Y:S01]  /*1040*/  LOP3.LUT R8, R7.reuse, 0x800fffff, RZ, 0xc0, !PT ;  /* 0x800fffff07087812 */ /* 0x040fe200078ec0ff */
[----:B------:R-:W-:Y:S01]  /*1050*/  IMAD.MOV.U32 R12, RZ, RZ, 0x1 ;  /* 0x00000001ff0c7424 */ /* 0x000fe200078e00ff */
[----:B------:R-:W-:Y:S01]  /*1060*/  LOP3.LUT R22, R7, 0x7ff00000, RZ, 0xc0, !PT ;  /* 0x7ff0000007167812 */ /* 0x000fe200078ec0ff */
[----:B------:R-:W-:Y:S01]  /*1070*/  IMAD.MOV.U32 R4, RZ, RZ, R10 ;  /* 0x000000ffff047224 */ /* 0x000fe200078e000a */
[----:B------:R-:W-:Y:S01]  /*1080*/  LOP3.LUT R9, R8, 0x3ff00000, RZ, 0xfc, !PT ;  /* 0x3ff0000008097812 */ /* 0x000fe200078efcff */
[----:B------:R-:W-:Y:S01]  /*1090*/  IMAD.MOV.U32 R8, RZ, RZ, R6 ;  /* 0x000000ffff087224 */ /* 0x000fe200078e0006 */
[C---:B------:R-:W-:Y:S01]  /*10a0*/  FSETP.GEU.AND P2, PT, |R5|.reuse, 1.469367938527859385e-39, PT ;  /* 0x001000000500780b */ /* 0x040fe20003f4e200 */
[----:B------:R-:W-:Y:S01]  /*10b0*/  IMAD.MOV.U32 R18, RZ, RZ, 0x1ca00000 ;  /* 0x1ca00000ff127424 */ /* 0x000fe200078e00ff */
[----:B------:R-:W-:Y:S01]  /*10c0*/  LOP3.LUT R19, R5, 0x7ff00000, RZ, 0xc0, !PT ;  /* 0x7ff0000005137812 */ /* 0x000fe200078ec0ff */
[----:B------:R-:W-:Y:S02]  /*10d0*/  BSSY.RECONVERGENT B1, `(.L_x_34) ;  /* 0x000004e000017945 */ /* 0x000fe40003800200 */
[----:B------:R-:W-:Y:S01]  /*10e0*/  @!P0 DMUL R8, R6, 8.98846567431157953865e+307 ;  /* 0x7fe0000006088828 */ /* 0x000fe20000000000 */
[----:B------:R-:W-:Y:S01]  /*10f0*/  ISETP.GE.U32.AND P1, PT, R19, R22, PT ;  /* 0x000000161300720c */ /* 0x000fe20003f26070 */
[----:B------:R-:W-:-:S04]  /*1100*/  IMAD.MOV.U32 R23, RZ, RZ, R19 ;  /* 0x000000ffff177224 */ /* 0x000fc800078e0013 */
[----:B------:R-:W0:Y:S02]  /*1110*/  MUFU.RCP64H R13, R9 ;  /* 0x00000009000d7308 */ /* 0x000e240000001800 */
[----:B------:R-:W-:Y:S02]  /*1120*/  @!P2 LOP3.LUT R14, R7, 0x7ff00000, RZ, 0xc0, !PT ;  /* 0x7ff00000070ea812 */ /* 0x000fe400078ec0ff */
[----:B------:R-:W-:Y:S02]  /*1130*/  @!P0 LOP3.LUT R22, R9, 0x7ff00000, RZ, 0xc0, !PT ;  /* 0x7ff0000009168812 */ /* 0x000fe400078ec0ff */
[----:B------:R-:W-:-:S03]  /*1140*/  @!P2 ISETP.GE.U32.AND P3, PT, R19, R14, PT ;  /* 0x0000000e1300a20c */ /* 0x000fc60003f66070 */
[----:B------:R-:W-:Y:S01]  /*1150*/  VIADD R25, R22, 0xffffffff ;  /* 0xffffffff16197836 */ /* 0x000fe20000000000 */
[----:B------:R-:W-:-:S04]  /*1160*/  @!P2 SEL R15, R18, 0x63400000, !P3 ;  /* 0x63400000120fa807 */ /* 0x000fc80005800000 */
[----:B------:R-:W-:Y:S01]  /*1170*/  @!P2 LOP3.LUT R16, R15, 0x80000000, R5, 0xf8, !PT ;  /* 0x800000000f10a812 */ /* 0x000fe200078ef805 */
[----:B0-----:R-:W-:-:S03]  /*1180*/  DFMA R10, R12, -R8, 1 ;  /* 0x3ff000000c0a742b */ /* 0x001fc60000000808 */
[----:B------:R-:W-:Y:S01]  /*1190*/  @!P2 LOP3.LUT R17, R16, 0x100000, RZ, 0xfc, !PT ;  /* 0x001000001011a812 */ /* 0x000fe200078efcff */
[----:B------:R-:W-:-:S04]  /*11a0*/  @!P2 IMAD.MOV.U32 R16, RZ, RZ, RZ ;  /* 0x000000ffff10a224 */ /* 0x000fc800078e00ff */
[----:B------:R-:W-:-:S08]  /*11b0*/  DFMA R10, R10, R10, R10 ;  /* 0x0000000a0a0a722b */ /* 0x000fd0000000000a */
[----:B------:R-:W-:Y:S01]  /*11c0*/  DFMA R12, R12, R10, R12 ;  /* 0x0000000a0c0c722b */ /* 0x000fe2000000000c */
[----:B------:R-:W-:Y:S02]  /*11d0*/  SEL R11, R18, 0x63400000, !P1 ;  /* 0x63400000120b7807 */ /* 0x000fe40004800000 */
[----:B------:R-:W-:Y:S02]  /*11e0*/  MOV R10, R4 ;  /* 0x00000004000a7202 */ /* 0x000fe40000000f00 */
[----:B------:R-:W-:-:S03]  /*11f0*/  LOP3.LUT R11, R11, 0x800fffff, R5, 0xf8, !PT ;  /* 0x800fffff0b0b7812 */ /* 0x000fc600078ef805 */
[----:B------:R-:W-:-:S03]  /*1200*/  DFMA R14, R12, -R8, 1 ;  /* 0x3ff000000c0e742b */ /* 0x000fc60000000808 */
[----:B------:R-:W-:-:S05]  /*1210*/  @!P2 DFMA R10, R10, 2, -R16 ;  /* 0x400000000a0aa82b */ /* 0x000fca0000000810 */
[----:B------:R-:W-:-:S05]  /*1220*/  DFMA R14, R12, R14, R12 ;  /* 0x0000000e0c0e722b */ /* 0x000fca000000000c */
[----:B------:R-:W-:-:S03]  /*1230*/  @!P2 LOP3.LUT R23, R11, 0x7ff00000, RZ, 0xc0, !PT ;  /* 0x7ff000000b17a812 */ /* 0x000fc600078ec0ff */
[----:B------:R-:W-:Y:S02]  /*1240*/  DMUL R12, R14, R10 ;  /* 0x0000000a0e0c7228 */ /* 0x000fe40000000000 */
[----:B------:R-:W-:-:S05]  /*1250*/  VIADD R24, R23, 0xffffffff ;  /* 0xffffffff17187836 */ /* 0x000fca0000000000 */
[----:B------:R-:W-:Y:S01]  /*1260*/  ISETP.GT.U32.AND P0, PT, R24, 0x7feffffe, PT ;  /* 0x7feffffe1800780c */ /* 0x000fe20003f04070 */
[----:B------:R-:W-:-:S03]  /*1270*/  DFMA R16, R12, -R8, R10 ;  /* 0x800000080c10722b */ /* 0x000fc6000000000a */
[----:B------:R-:W-:-:S05]  /*1280*/  ISETP.GT.U32.OR P0, PT, R25, 0x7feffffe, P0 ;  /* 0x7feffffe1900780c */ /* 0x000fca0000704470 */
[----:B------:R-:W-:-:S08]  /*1290*/  DFMA R16, R14, R16, R12 ;  /* 0x000000100e10722b */ /* 0x000fd0000000000c */
[----:B------:R-:W-:Y:S05]  /*12a0*/  @P0 BRA `(.L_x_35) ;  /* 0x00000000006c0947 */ /* 0x000fea0003800000 */
[----:B------:R-:W-:Y:S02]  /*12b0*/  LOP3.LUT R12, R7, 0x7ff00000, RZ, 0xc0, !PT ;  /* 0x7ff00000070c7812 */ /* 0x000fe400078ec0ff */
[----:B------:R-:W-:Y:S02]  /*12c0*/  MOV R14, RZ ;  /* 0x000000ff000e7202 */ /* 0x000fe40000000f00 */
[CC--:B------:R-:W-:Y:S02]  /*12d0*/  VIADDMNMX R4, R19.reuse, -R12.reuse, 0xb9600000, !PT ;  /* 0xb960000013047446 */ /* 0x0c0fe4000780090c */
[----:B------:R-:W-:Y:S02]  /*12e0*/  ISETP.GE.U32.AND P0, PT, R19, R12, PT ;  /* 0x0000000c1300720c */ /* 0x000fe40003f06070 */
[----:B------:R-:W-:Y:S02]  /*12f0*/  VIMNMX R4, PT, PT, R4, 0x46a00000, PT ;  /* 0x46a0000004047848 */ /* 0x000fe40003fe0100 */
[----:B------:R-:W-:-:S05]  /*1300*/  SEL R5, R18, 0x63400000, !P0 ;  /* 0x6340000012057807 */ /* 0x000fca0004000000 */
[----:B------:R-:W-:-:S04]  /*1310*/  IMAD.IADD R4, R4, 0x1, -R5 ;  /* 0x0000000104047824 */ /* 0x000fc800078e0a05 */
        /* <DEDUP_REMOVED lines=12> */
[----:B------:R-:W-:-:S06]  /*13e0*/  IMAD.MOV.U32 R6, RZ, RZ, RZ ;  /* 0x000000ffff067224 */ /* 0x000fcc00078e00ff */
[----:B------:R-:W-:-:S03]  /*13f0*/  DFMA R6, R12, -R6, R16 ;  /* 0x800000060c06722b */ /* 0x000fc60000000010 */
[----:B------:R-:W-:-:S03]  /*1400*/  LOP3.LUT R5, R15, R5, RZ, 0x3c, !PT ;  /* 0x000000050f057212 */ /* 0x000fc600078e3cff */
[----:B------:R-:W-:-:S04]  /*1410*/  IADD3 R6, PT, PT, -R4, -0x43300000, RZ ;  /* 0xbcd0000004067810 */ /* 0x000fc80007ffe1ff */
[----:B------:R-:W-:-:S04]  /*1420*/  FSETP.NEU.AND P0, PT, |R7|, R6, PT ;  /* 0x000000060700720b */ /* 0x000fc80003f0d200 */
[----:B------:R-:W-:Y:S02]  /*1430*/  FSEL R12, R14, R12, !P0 ;  /* 0x0000000c0e0c7208 */ /* 0x000fe40004000000 */
[----:B------:R-:W-:Y:S01]  /*1440*/  FSEL R13, R5, R13, !P0 ;  /* 0x0000000d050d7208 */ /* 0x000fe20004000000 */
[----:B------:R-:W-:Y:S06]  /*1450*/  BRA `(.L_x_36) ;  /* 0x0000000000547947 */ /* 0x000fec0003800000 */
.L_x_35:
        /* <DEDUP_REMOVED lines=12> */
[----:B------:R-:W-:Y:S01]  /*1520*/  @!P0 IMAD.MOV.U32 R12, RZ, RZ, RZ ;  /* 0x000000ffff0c8224 */ /* 0x000fe200078e00ff */
[----:B------:R-:W-:-:S03]  /*1530*/  @P0 MOV R12, RZ ;  /* 0x000000ff000c0202 */ /* 0x000fc60000000f00 */
[----:B------:R-:W-:Y:S01]  /*1540*/  @P0 IMAD.MOV.U32 R13, RZ, RZ, R4 ;  /* 0x000000ffff0d0224 */ /* 0x000fe200078e0004 */
[----:B------:R-:W-:Y:S06]  /*1550*/  BRA `(.L_x_36) ;  /* 0x0000000000147947 */ /* 0x000fec0003800000 */
.L_x_38:
[----:B------:R-:W-:Y:S01]  /*1560*/  LOP3.LUT R13, R7, 0x80000, RZ, 0xfc, !PT ;  /* 0x00080000070d7812 */ /* 0x000fe200078efcff */
[----:B------:R-:W-:Y:S01]  /*1570*/  IMAD.MOV.U32 R12, RZ, RZ, R6 ;  /* 0x000000ffff0c7224 */ /* 0x000fe200078e0006 */
[----:B------:R-:W-:Y:S06]  /*1580*/  BRA `(.L_x_36) ;  /* 0x0000000000087947 */ /* 0x000fec0003800000 */
.L_x_37:
[----:B------:R-:W-:Y:S01]  /*1590*/  LOP3.LUT R13, R5, 0x80000, RZ, 0xfc, !PT ;  /* 0x00080000050d7812 */ /* 0x000fe200078efcff */
[----:B------:R-:W-:-:S07]  /*15a0*/  IMAD.MOV.U32 R12, RZ, RZ, R4 ;  /* 0x000000ffff0c7224 */ /* 0x000fce00078e0004 */
.L_x_36:
[----:B------:R-:W-:Y:S05]  /*15b0*/  BSYNC.RECONVERGENT B1 ;  /* 0x0000000000017941 */ /* 0x000fea0003800200 */
.L_x_34:
[----:B------:R-:W-:Y:S02]  /*15c0*/  IMAD.MOV.U32 R4, RZ, RZ, R20 ;  /* 0x000000ffff047224 */ /* 0x000fe400078e0014 */
[----:B------:R-:W-:-:S04]  /*15d0*/  IMAD.MOV.U32 R5, RZ, RZ, 0x0 ;  /* 0x00000000ff057424 */ /* 0x000fc800078e00ff */
[----:B------:R-:W-:Y:S05]  /*15e0*/  RET.REL.NODEC R4 `(_Z23efficient_parallel_initPfiiffffff) ;  /* 0xffffffe804847950 */ /* 0x000fea0003c3ffff */
.L_x_39:
        /* <DEDUP_REMOVED lines=9> */
.L_x_45:


//--------------------- .text._Z17update_left_rightiiPf --------------------------
	.section	.text._Z17update_left_rightiiPf,"ax",@progbits
	.align	128
        .global         _Z17update_left_rightiiPf
        .type           _Z17update_left_rightiiPf,@function
        .size           _Z17update_left_rightiiPf,(.L_x_48 - _Z17update_left_rightiiPf)
        .other          _Z17update_left_rightiiPf,@"STO_CUDA_ENTRY STV_DEFAULT"
_Z17update_left_rightiiPf:
.text._Z17update_left_rightiiPf:
[----:B------:R-:W-:Y:S01]  /*0000*/  LDC R1, c[0x0][0x37c] ;  /* 0x0000df00ff017b82 */ /* 0x000fe20000000800 */
[----:B------:R-:W0:Y:S07]  /*0010*/  S2R R0, SR_TID.X ;  /* 0x0000000000007919 */ /* 0x000e2e0000002100 */
[----:B------:R-:W1:Y:S01]  /*0020*/  LDC R9, c[0x0][0x380] ;  /* 0x0000e000ff097b82 */ /* 0x000e620000000800 */
[----:B------:R-:W2:Y:S07]  /*0030*/  LDCU.64 UR4, c[0x0][0x358] ;  /* 0x00006b00ff0477ac */ /* 0x000eae0008000a00 */
[----:B------:R-:W0:Y:S08]  /*0040*/  S2UR UR6, SR_CTAID.X ;  /* 0x00000000000679c3 */ /* 0x000e300000002500 */
[----:B------:R-:W0:Y:S08]  /*0050*/  LDC R7, c[0x0][0x360] ;  /* 0x0000d800ff077b82 */ /* 0x000e300000000800 */
[----:B------:R-:W3:Y:S01]  /*0060*/  LDC.64 R2, c[0x0][0x388] ;  /* 0x0000e200ff027b82 */ /* 0x000ee20000000a00 */
[----:B-1----:R-:W-:Y:S01]  /*0070*/  IADD3 R5, PT, PT, R9, 0x2, RZ ;  /* 0x0000000209057810 */ /* 0x002fe20007ffe0ff */
[----:B0-----:R-:W-:-:S04]  /*0080*/  IMAD R0, R7, UR6, R0 ;  /* 0x0000000607007c24 */ /* 0x001fc8000f8e0200 */
[----:B------:R-:W-:-:S04]  /*0090*/  IMAD R5, R0, R5, R5 ;  /* 0x0000000500057224 */ /* 0x000fc800078e0205 */
[----:B---3--:R-:W-:-:S05]  /*00a0*/  IMAD.WIDE R2, R5, 0x4, R2 ;  /* 0x0000000405027825 */ /* 0x008fca00078e0202 */
[----:B--2---:R-:W2:Y:S01]  /*00b0*/  LDG.E R7, desc[UR4][R2.64+0x4] ;  /* 0x0000040402077981 */ /* 0x004ea2000c1e1900 */
[----:B------:R-:W-:-:S03]  /*00c0*/  IMAD.WIDE R4, R9, 0x4, R2 ;  /* 0x0000000409047825 */ /* 0x000fc600078e0202 */
[----:B--2---:R-:W-:Y:S04]  /*00d0*/  STG.E desc[UR4][R2.64], R7 ;  /* 0x0000000702007986 */ /* 0x004fe8000c101904 */
[----:B------:R-:W2:Y:S04]  /*00e0*/  LDG.E R9, desc[UR4][R4.64] ;  /* 0x0000000404097981 */ /* 0x000ea8000c1e1900 */
[----:B--2---:R-:W-:Y:S01]  /*00f0*/  STG.E desc[UR4][R4.64+0x4], R9 ;  /* 0x0000040904007986 */ /* 0x004fe2000c101904 */
[----:B------:R-:W-:Y:S05]  /*0100*/  EXIT ;  /* 0x000000000000794d */ /* 0x000fea0003800000 */
.L_x_40:
        /* <DEDUP_REMOVED lines=15> */
.L_x_48:


//--------------------- .text._Z14update_up_downiiPf --------------------------
	.section	.text._Z14update_up_downiiPf,"ax",@progbits
	.align	128
        .global         _Z14update_up_downiiPf
        .type           _Z14update_up_downiiPf,@function
        .size           _Z14update_up_downiiPf,(.L_x_49 - _Z14update_up_downiiPf)
        .other          _Z14update_up_downiiPf,@"STO_CUDA_ENTRY STV_DEFAULT"
_Z14update_up_downiiPf:
.text._Z14update_up_downiiPf:
[----:B------:R-:W-:Y:S01]  /*0000*/  LDC R1, c[0x0][0x37c] ;  /* 0x0000df00ff017b82 */ /* 0x000fe20000000800 */
[----:B------:R-:W0:Y:S07]  /*0010*/  S2R R0, SR_TID.X ;  /* 0x0000000000007919 */ /* 0x000e2e0000002100 */
[----:B------:R-:W0:Y:S08]  /*0020*/  S2UR UR4, SR_CTAID.X ;  /* 0x00000000000479c3 */ /* 0x000e300000002500 */
[----:B------:R-:W0:Y:S01]  /*0030*/  LDC R2, c[0x0][0x360] ;  /* 0x0000d800ff027b82 */ /* 0x000e220000000800 */
[----:B------:R-:W1:Y:S07]  /*0040*/  LDCU UR6, c[0x0][0x370] ;  /* 0x00006e00ff0677ac */ /* 0x000e6e0008000800 */
[----:B------:R-:W2:Y:S08]  /*0050*/  LDC.64 R4, c[0x0][0x388] ;  /* 0x0000e200ff047b82 */ /* 0x000eb00000000a00 */
[----:B------:R-:W3:Y:S01]  /*0060*/  LDC.64 R8, c[0x0][0x380] ;  /* 0x0000e000ff087b82 */ /* 0x000ee20000000a00 */
[----:B0-----:R-:W-:Y:S01]  /*0070*/  IMAD R0, R2, UR4, R0 ;  /* 0x0000000402007c24 */ /* 0x001fe2000f8e0200 */
[----:B------:R-:W0:Y:S04]  /*0080*/  LDCU.64 UR4, c[0x0][0x358] ;  /* 0x00006b00ff0477ac */ /* 0x000e280008000a00 */
[----:B------:R-:W-:-:S05]  /*0090*/  IADD3 R7, PT, PT, R0, 0x1, RZ ;  /* 0x0000000100077810 */ /* 0x000fca0007ffe0ff */
[----:B-1----:R-:W-:-:S05]  /*00a0*/  IMAD R0, R2, UR6, R7 ;  /* 0x0000000602007c24 */ /* 0x002fca000f8e0207 */
[----:B------:R-:W-:-:S05]  /*00b0*/  IADD3 R3, PT, PT, R0, 0x2, RZ ;  /* 0x0000000200037810 */ /* 0x000fca0007ffe0ff */
[----:B--2---:R-:W-:-:S06]  /*00c0*/  IMAD.WIDE.U32 R2, R3, 0x4, R4 ;  /* 0x0000000403027825 */ /* 0x004fcc00078e0004 */
[----:B0-----:R-:W2:Y:S01]  /*00d0*/  LDG.E R3, desc[UR4][R2.64] ;  /* 0x0000000402037981 */ /* 0x001ea2000c1e1900 */
[----:B---3--:R-:W-:Y:S01]  /*00e0*/  IADD3 R8, PT, PT, R8, 0x2, RZ ;  /* 0x0000000208087810 */ /* 0x008fe20007ffe0ff */
[----:B------:R-:W-:-:S04]  /*00f0*/  IMAD.WIDE R4, R7, 0x4, R4 ;  /* 0x0000000407047825 */ /* 0x000fc800078e0204 */
[----:B------:R-:W-:-:S04]  /*0100*/  IMAD R7, R8, R9, RZ ;  /* 0x0000000908077224 */ /* 0x000fc800078e02ff */
[----:B------:R-:W-:Y:S01]  /*0110*/  IMAD.WIDE R6, R7, 0x4, R4 ;  /* 0x0000000407067825 */ /* 0x000fe200078e0204 */
[----:B--2---:R-:W-:Y:S04]  /*0120*/  STG.E desc[UR4][R4.64], R3 ;  /* 0x0000000304007986 */ /* 0x004fe8000c101904 */
[----:B------:R-:W2:Y:S01]  /*0130*/  LDG.E R11, desc[UR4][R6.64] ;  /* 0x00000004060b7981 */ /* 0x000ea2000c1e1900 */
[----:B------:R-:W-:-:S05]  /*0140*/  IMAD.WIDE R8, R8, 0x4, R6 ;  /* 0x0000000408087825 */ /* 0x000fca00078e0206 */
[----:B--2---:R-:W-:Y:S01]  /*0150*/  STG.E desc[UR4][R8.64], R11 ;  /* 0x0000000b08007986 */ /* 0x004fe2000c101904 */
[----:B------:R-:W-:Y:S05]  /*0160*/  EXIT ;  /* 0x000000000000794d */ /* 0x000fea0003800000 */
.L_x_41:
        /* <DEDUP_REMOVED lines=9> */
.L_x_49:


//--------------------- .nv.shared._Z25efficient_parallel_evolveiifffPfS_f --------------------------
	.section	.nv.shared._Z25efficient_parallel_evolveiifffPfS_f,"aw",@nobits
	.sectionflags	@""
	.align	16
	.zero		1024


//--------------------- .nv.shared.reserved.0     --------------------------
	.section	.nv.shared.reserved.0,"aw",@nobits
	.weak		__nv_reservedSMEM_offset_0_alias
	.size		__nv_reservedSMEM_offset_0_alias, 0, 64
	.other		__nv_reservedSMEM_offset_0_alias,@"STO_CUDA_RESERVED_SHARED STV_DEFAULT"
__nv_reservedSMEM_offset_0_alias:
	.zero		0
	.zero		64


//--------------------- .nv.shared._Z23efficient_parallel_initPfiiffffff --------------------------
	.section	.nv.shared._Z23efficient_parallel_initPfiiffffff,"aw",@nobits
	.sectionflags	@""
	.align	16
	.zero		1024


//--------------------- .nv.shared._Z17update_left_rightiiPf --------------------------
	.section	.nv.shared._Z17update_left_rightiiPf,"aw",@nobits
	.sectionflags	@""
	.align	16
	.zero		1024


//--------------------- .nv.shared._Z14update_up_downiiPf --------------------------
	.section	.nv.shared._Z14update_up_downiiPf,"aw",@nobits
	.sectionflags	@""
	.align	16
	.zero		1024


//--------------------- .nv.constant0._Z25efficient_parallel_evolveiifffPfS_f --------------------------
	.section	.nv.constant0._Z25efficient_parallel_evolveiifffPfS_f,"a",@progbits
	.sectionflags	@""
	.align	4
.nv.constant0._Z25efficient_parallel_evolveiifffPfS_f:
	.zero		940


//--------------------- .nv.constant0._Z23efficient_parallel_initPfiiffffff --------------------------
	.section	.nv.constant0._Z23efficient_parallel_initPfiiffffff,"a",@progbits
	.sectionflags	@""
	.align	4
.nv.constant0._Z23efficient_parallel_initPfiiffffff:
	.zero		936


//--------------------- .nv.constant0._Z17update_left_rightiiPf --------------------------
	.section	.nv.constant0._Z17update_left_rightiiPf,"a",@progbits
	.sectionflags	@""
	.align	4
.nv.constant0._Z17update_left_rightiiPf:
	.zero		912


//--------------------- .nv.constant0._Z14update_up_downiiPf --------------------------
	.section	.nv.constant0._Z14update_up_downiiPf,"a",@progbits
	.sectionflags	@""
	.align	4
.nv.constant0._Z14update_up_downiiPf:
	.zero		912


//--------------------- SYMBOLS --------------------------

	.type		.nv.reservedSmem.offset0,@object
	.size		.nv.reservedSmem.offset0,0x4
	.type		.nv.reservedSmem.cap,@object
	.size		.nv.reservedSmem.cap,0x4
